// auto-generated by cutlass_sweep.gemm — config: {"arch": "sm_100", "cluster_m": 1, "cluster_n": 1, "dtype": "fp32", "dtype_b": "fp32", "layout": "nt", "stages": 2, "tile_k": 64, "tile_m": 64, "tile_n": 64}
#include "cutlass/cutlass.h"
#include "cutlass/gemm/collective/collective_builder.hpp"
#include "cutlass/gemm/device/gemm_universal_adapter.h"
#include "cutlass/gemm/kernel/gemm_universal.hpp"
#include "cutlass/epilogue/collective/collective_builder.hpp"

using ElemA = float;
using ElemB = float;
using ElemCD = float;
using Acc  = float;
using TileShape    = cute::Shape<cute::_64, cute::_64, cute::_64>;
using ClusterShape = cute::Shape<cute::_1, cute::_1, cute::_1>;

using CollectiveEpilogue = typename cutlass::epilogue::collective::CollectiveBuilder<
    cutlass::arch::Sm100, cutlass::arch::OpClassTensorOp,
    TileShape, ClusterShape,
    cutlass::epilogue::collective::EpilogueTileAuto,
    Acc, Acc,
    ElemCD, cutlass::layout::RowMajor, 128 / cutlass::sizeof_bits<ElemCD>::value,
    ElemCD, cutlass::layout::RowMajor, 128 / cutlass::sizeof_bits<ElemCD>::value,
    cutlass::epilogue::collective::EpilogueScheduleAuto
  >::CollectiveOp;

using CollectiveMainloop = typename cutlass::gemm::collective::CollectiveBuilder<
    cutlass::arch::Sm100, cutlass::arch::OpClassTensorOp,
    ElemA, cutlass::layout::RowMajor, 128 / cutlass::sizeof_bits<ElemA>::value,
    ElemB, cutlass::layout::ColumnMajor, 128 / cutlass::sizeof_bits<ElemB>::value,
    Acc,
    TileShape, ClusterShape,
    cutlass::gemm::collective::StageCount<2>,
    cutlass::gemm::collective::KernelScheduleAuto
  >::CollectiveOp;

using GemmKernel = cutlass::gemm::kernel::GemmUniversal<
    cute::Shape<int,int,int,int>,
    CollectiveMainloop,
    CollectiveEpilogue
>;
using Gemm = cutlass::gemm::device::GemmUniversalAdapter<GemmKernel>;

// Force the device kernel symbol into the cubin without needing a host main.
auto* _anchor = &cutlass::device_kernel<GemmKernel>;


// ===== COMPILED SASS (sm_100a) =====

	.target	sm_100a

	.elftype	@"ET_EXEC"


//--------------------- .note.nv.tkinfo           --------------------------
	.section	.note.nv.tkinfo,"",@"SHT_NOTE"
	.sectionflags	@"SHF_NOTE_NV_TKINFO"
	.tkinfo
        /*0018*/ 	.word	0x00000002
        /*0030*/ 	.string	""
        /*0030*/ 	.string	"ptxas"
        /*0030*/ 	.string	"Cuda compilation tools, release 13.0, V13.0.88"
        /*0030*/ 	.string	"Build cuda_13.0.r13.0/compiler.36424714_0"
        /*0030*/ 	.string	"-arch sm_100a -m 64 "



//--------------------- .note.nv.cuinfo           --------------------------
	.section	.note.nv.cuinfo,"",@"SHT_NOTE"
	.sectionflags	@"SHF_NOTE_NV_CUINFO"
        /*0018*/ 	.short	0x0002
        /*001a*/ 	.short	0x0064
        /*001c*/ 	.short	0x0082
	.zero		2


//--------------------- .nv.info                  --------------------------
	.section	.nv.info,"",@"SHT_CUDA_INFO"
	.align	4


	//----- nvinfo : EIATTR_REGCOUNT
	.align		4
        /*0000*/ 	.byte	0x04, 0x2f
        /*0002*/ 	.short	(.L_19 - .L_18)
	.align		4
.L_18:
        /*0004*/ 	.word	index@(_ZN7cutlass13device_kernelINS_4gemm6kernel13GemmUniversalIN4cute5tupleIJiiiiEEENS1_10collective13CollectiveMmaINS1_35MainloopSm100TmaUmmaWarpSpecializedILi2ELi2ELi4ENS5_IJNS4_1CILi1EEESB_SB_EEEEENS5_IJNSA_ILi64EEESE_SE_EEEfNS5_IJlSB_lEEEfSG_NS4_8TiledMMAINS4_8MMA_AtomIJNS4_17SM100_MMA_TF32_SSINS_10tfloat32_tESK_fLi64ELi64ELNS4_4UMMA5MajorE0ELSM_0ELNSL_7ScaleInE0ELSN_0EEEEEENS4_6LayoutISC_NS5_IJNSA_ILi0EEESR_SR_EEEEENS5_IJNS4_10UnderscoreESU_SU_EEEEENS4_13SM90_TMA_LOADENS4_14ComposedLayoutINS4_7SwizzleILi3ELi4ELi3EEENS4_18smem_ptr_flag_bitsILi32EEENSQ_INS5_IJNSA_ILi8EEENSA_ILi32EEEEEENS5_IJS14_SB_EEEEEEEvNS4_8identityESX_S18_vS19_EENS_8epilogue10collective18CollectiveEpilogueINS1B_23Sm100TmaWarpSpecializedILi3ELi2ELi16ELb1ELb0EEEJSF_NS5_IJNSQ_ISE_SB_EENSQ_IS14_SB_EEEEEfSG_fSG_NS1B_6fusion15FusionCallbacksIS1F_NS1J_17LinearCombinationIffffLNS_15FloatRoundStyleE2EEESF_S1I_JEEENS4_5SM1004TMEM4LOAD26SM100_TMEM_LOAD_16dp128b8xESX_S18_NS4_17SM75_U32x4_LDSM_NENS4_14SM90_TMA_STOREES18_NS4_17SM90_U32x4_STSM_NENS4_39AutoVectorizingCopyWithAssumedAlignmentILi128EEEEEEvvEEEEvNT_6ParamsE)
        /*0008*/ 	.word	0x00000059


	//----- nvinfo : EIATTR_FRAME_SIZE
	.align		4
.L_19:
        /*000c*/ 	.byte	0x04, 0x11
        /*000e*/ 	.short	(.L_21 - .L_20)
	.align		4
.L_20:
        /*0010*/ 	.word	index@($__internal_2_$__cuda_sm10x_tcgen05_guardrail_trap_unallocated_columns_being_dealloced)
        /*0014*/ 	.word	0x00000000


	//----- nvinfo : EIATTR_FRAME_SIZE
	.align		4
.L_21:
        /*0018*/ 	.byte	0x04, 0x11
        /*001a*/ 	.short	(.L_23 - .L_22)
	.align		4
.L_22:
        /*001c*/ 	.word	index@($__internal_1_$__cuda_sm10x_tcgen05_guardrail_trap_phase_invalid_during_alloc)
        /*0020*/ 	.word	0x00000000


	//----- nvinfo : EIATTR_FRAME_SIZE
	.align		4
.L_23:
        /*0024*/ 	.byte	0x04, 0x11
        /*0026*/ 	.short	(.L_25 - .L_24)
	.align		4
.L_24:
        /*0028*/ 	.word	index@($__internal_0_$__cuda_sm10x_tcgen05_guardrail_trap_col_being_dealloced_not_returned_by_alloc)
        /*002c*/ 	.word	0x00000000


	//----- nvinfo : EIATTR_FRAME_SIZE
	.align		4
.L_25:
        /*0030*/ 	.byte	0x04, 0x11
        /*0032*/ 	.short	(.L_27 - .L_26)
	.align		4
.L_26:
        /*0034*/ 	.word	index@(_ZN7cutlass13device_kernelINS_4gemm6kernel13GemmUniversalIN4cute5tupleIJiiiiEEENS1_10collective13CollectiveMmaINS1_35MainloopSm100TmaUmmaWarpSpecializedILi2ELi2ELi4ENS5_IJNS4_1CILi1EEESB_SB_EEEEENS5_IJNSA_ILi64EEESE_SE_EEEfNS5_IJlSB_lEEEfSG_NS4_8TiledMMAINS4_8MMA_AtomIJNS4_17SM100_MMA_TF32_SSINS_10tfloat32_tESK_fLi64ELi64ELNS4_4UMMA5MajorE0ELSM_0ELNSL_7ScaleInE0ELSN_0EEEEEENS4_6LayoutISC_NS5_IJNSA_ILi0EEESR_SR_EEEEENS5_IJNS4_10UnderscoreESU_SU_EEEEENS4_13SM90_TMA_LOADENS4_14ComposedLayoutINS4_7SwizzleILi3ELi4ELi3EEENS4_18smem_ptr_flag_bitsILi32EEENSQ_INS5_IJNSA_ILi8EEENSA_ILi32EEEEEENS5_IJS14_SB_EEEEEEEvNS4_8identityESX_S18_vS19_EENS_8epilogue10collective18CollectiveEpilogueINS1B_23Sm100TmaWarpSpecializedILi3ELi2ELi16ELb1ELb0EEEJSF_NS5_IJNSQ_ISE_SB_EENSQ_IS14_SB_EEEEEfSG_fSG_NS1B_6fusion15FusionCallbacksIS1F_NS1J_17LinearCombinationIffffLNS_15FloatRoundStyleE2EEESF_S1I_JEEENS4_5SM1004TMEM4LOAD26SM100_TMEM_LOAD_16dp128b8xESX_S18_NS4_17SM75_U32x4_LDSM_NENS4_14SM90_TMA_STOREES18_NS4_17SM90_U32x4_STSM_NENS4_39AutoVectorizingCopyWithAssumedAlignmentILi128EEEEEEvvEEEEvNT_6ParamsE)
        /*0038*/ 	.word	0x00000000


	//----- nvinfo : EIATTR_MIN_STACK_SIZE
	.align		4
.L_27:
        /*003c*/ 	.byte	0x04, 0x12
        /*003e*/ 	.short	(.L_29 - .L_28)
	.align		4
.L_28:
        /*0040*/ 	.word	index@(_ZN7cutlass13device_kernelINS_4gemm6kernel13GemmUniversalIN4cute5tupleIJiiiiEEENS1_10collective13CollectiveMmaINS1_35MainloopSm100TmaUmmaWarpSpecializedILi2ELi2ELi4ENS5_IJNS4_1CILi1EEESB_SB_EEEEENS5_IJNSA_ILi64EEESE_SE_EEEfNS5_IJlSB_lEEEfSG_NS4_8TiledMMAINS4_8MMA_AtomIJNS4_17SM100_MMA_TF32_SSINS_10tfloat32_tESK_fLi64ELi64ELNS4_4UMMA5MajorE0ELSM_0ELNSL_7ScaleInE0ELSN_0EEEEEENS4_6LayoutISC_NS5_IJNSA_ILi0EEESR_SR_EEEEENS5_IJNS4_10UnderscoreESU_SU_EEEEENS4_13SM90_TMA_LOADENS4_14ComposedLayoutINS4_7SwizzleILi3ELi4ELi3EEENS4_18smem_ptr_flag_bitsILi32EEENSQ_INS5_IJNSA_ILi8EEENSA_ILi32EEEEEENS5_IJS14_SB_EEEEEEEvNS4_8identityESX_S18_vS19_EENS_8epilogue10collective18CollectiveEpilogueINS1B_23Sm100TmaWarpSpecializedILi3ELi2ELi16ELb1ELb0EEEJSF_NS5_IJNSQ_ISE_SB_EENSQ_IS14_SB_EEEEEfSG_fSG_NS1B_6fusion15FusionCallbacksIS1F_NS1J_17LinearCombinationIffffLNS_15FloatRoundStyleE2EEESF_S1I_JEEENS4_5SM1004TMEM4LOAD26SM100_TMEM_LOAD_16dp128b8xESX_S18_NS4_17SM75_U32x4_LDSM_NENS4_14SM90_TMA_STOREES18_NS4_17SM90_U32x4_STSM_NENS4_39AutoVectorizingCopyWithAssumedAlignmentILi128EEEEEEvvEEEEvNT_6ParamsE)
        /*0044*/ 	.word	0x00000000
.L_29:


//--------------------- .nv.compat                --------------------------
	.section	.nv.compat,"",@"SHT_CUDA_COMPAT_INFO"
	.align	4
        /*0000*/ 	.byte	0x02, 0x09, 0x01, 0x00, 0x02, 0x02, 0x02, 0x00, 0x02, 0x05, 0x05, 0x00, 0x03, 0x07, 0x01, 0x01
        /*0010*/ 	.byte	0x02, 0x03, 0x01, 0x00, 0x02, 0x06, 0x01, 0x00, 0x04, 0x0b, 0x08, 0x00, 0x09, 0x00, 0x00, 0x00
        /*0020*/ 	.byte	0x00, 0x00, 0x00, 0x00


//--------------------- .nv.info._ZN7cutlass13device_kernelINS_4gemm6kernel13GemmUniversalIN4cute5tupleIJiiiiEEENS1_10collective13CollectiveMmaINS1_35MainloopSm100TmaUmmaWarpSpecializedILi2ELi2ELi4ENS5_IJNS4_1CILi1EEESB_SB_EEEEENS5_IJNSA_ILi64EEESE_SE_EEEfNS5_IJlSB_lEEEfSG_NS4_8TiledMMAINS4_8MMA_AtomIJNS4_17SM100_MMA_TF32_SSINS_10tfloat32_tESK_fLi64ELi64ELNS4_4UMMA5MajorE0ELSM_0ELNSL_7ScaleInE0ELSN_0EEEEEENS4_6LayoutISC_NS5_IJNSA_ILi0EEESR_SR_EEEEENS5_IJNS4_10UnderscoreESU_SU_EEEEENS4_13SM90_TMA_LOADENS4_14ComposedLayoutINS4_7SwizzleILi3ELi4ELi3EEENS4_18smem_ptr_flag_bitsILi32EEENSQ_INS5_IJNSA_ILi8EEENSA_ILi32EEEEEENS5_IJS14_SB_EEEEEEEvNS4_8identityESX_S18_vS19_EENS_8epilogue10collective18CollectiveEpilogueINS1B_23Sm100TmaWarpSpecializedILi3ELi2ELi16ELb1ELb0EEEJSF_NS5_IJNSQ_ISE_SB_EENSQ_IS14_SB_EEEEEfSG_fSG_NS1B_6fusion15FusionCallbacksIS1F_NS1J_17LinearCombinationIffffLNS_15FloatRoundStyleE2EEESF_S1I_JEEENS4_5SM1004TMEM4LOAD26SM100_TMEM_LOAD_16dp128b8xESX_S18_NS4_17SM75_U32x4_LDSM_NENS4_14SM90_TMA_STOREES18_NS4_17SM90_U32x4_STSM_NENS4_39AutoVectorizingCopyWithAssumedAlignmentILi128EEEEEEvvEEEEvNT_6ParamsE --------------------------
	.section	.nv.info._ZN7cutlass13device_kernelINS_4gemm6kernel13GemmUniversalIN4cute5tupleIJiiiiEEENS1_10collective13CollectiveMmaINS1_35MainloopSm100TmaUmmaWarpSpecializedILi2ELi2ELi4ENS5_IJNS4_1CILi1EEESB_SB_EEEEENS5_IJNSA_ILi64EEESE_SE_EEEfNS5_IJlSB_lEEEfSG_NS4_8TiledMMAINS4_8MMA_AtomIJNS4_17SM100_MMA_TF32_SSINS_10tfloat32_tESK_fLi64ELi64ELNS4_4UMMA5MajorE0ELSM_0ELNSL_7ScaleInE0ELSN_0EEEEEENS4_6LayoutISC_NS5_IJNSA_ILi0EEESR_SR_EEEEENS5_IJNS4_10UnderscoreESU_SU_EEEEENS4_13SM90_TMA_LOADENS4_14ComposedLayoutINS4_7SwizzleILi3ELi4ELi3EEENS4_18smem_ptr_flag_bitsILi32EEENSQ_INS5_IJNSA_ILi8EEENSA_ILi32EEEEEENS5_IJS14_SB_EEEEEEEvNS4_8identityESX_S18_vS19_EENS_8epilogue10collective18CollectiveEpilogueINS1B_23Sm100TmaWarpSpecializedILi3ELi2ELi16ELb1ELb0EEEJSF_NS5_IJNSQ_ISE_SB_EENSQ_IS14_SB_EEEEEfSG_fSG_NS1B_6fusion15FusionCallbacksIS1F_NS1J_17LinearCombinationIffffLNS_15FloatRoundStyleE2EEESF_S1I_JEEENS4_5SM1004TMEM4LOAD26SM100_TMEM_LOAD_16dp128b8xESX_S18_NS4_17SM75_U32x4_LDSM_NENS4_14SM90_TMA_STOREES18_NS4_17SM90_U32x4_STSM_NENS4_39AutoVectorizingCopyWithAssumedAlignmentILi128EEEEEEvvEEEEvNT_6ParamsE,"",@"SHT_CUDA_INFO"
	.sectionflags	@""
	.align	4


	//----- nvinfo : EIATTR_CUDA_API_VERSION
	.align		4
        /*0000*/ 	.byte	0x04, 0x37
        /*0002*/ 	.short	(.L_31 - .L_30)
.L_30:
        /*0004*/ 	.word	0x00000082


	//----- nvinfo : EIATTR_KPARAM_INFO
	.align		4
.L_31:
        /*0008*/ 	.byte	0x04, 0x17
        /*000a*/ 	.short	(.L_33 - .L_32)
.L_32:
        /*000c*/ 	.word	0x00000000
        /*0010*/ 	.short	0x0000
        /*0012*/ 	.short	0x0000
        /*0014*/ 	.byte	0x00, 0xf0, 0x01, 0x20


	//----- nvinfo : EIATTR_AT_ENTRY_FRAGMENTS
	.align		4
.L_33:
        /*0018*/ 	.byte	0x04, 0x4f
        /*001a*/ 	.short	(.L_35 - .L_34)


	//   ....[0]....
.L_34:
        /*001c*/ 	.word	0x00000006


	//----- nvinfo : EIATTR_RESERVED_SMEM_USED
	.align		4
.L_35:
        /*0020*/ 	.byte	0x01, 0x41
	.zero		2


	//----- nvinfo : EIATTR_SPARSE_MMA_MASK
	.align		4
        /*0024*/ 	.byte	0x03, 0x50
        /*0026*/ 	.short	0x0000


	//----- nvinfo : EIATTR_TCGEN05_1CTA_USED
	.align		4
        /*0028*/ 	.byte	0x01, 0x51
	.zero		2


	//----- nvinfo : EIATTR_MAXREG_COUNT
	.align		4
        /*002c*/ 	.byte	0x03, 0x1b
        /*002e*/ 	.short	0x00ff


	//----- nvinfo : EIATTR_NUM_BARRIERS
	.align		4
        /*0030*/ 	.byte	0x02, 0x4c
        /*0032*/ 	.byte	0x07
	.zero		1


	//----- nvinfo : EIATTR_EXTERNS
	.align		4
        /*0034*/ 	.byte	0x04, 0x0f
        /*0036*/ 	.short	(.L_37 - .L_36)


	//   ....[0]....
	.align		4
.L_36:
        /*0038*/ 	.word	index@(__assertfail)


	//----- nvinfo : EIATTR_MERCURY_ISA_VERSION
	.align		4
.L_37:
        /*003c*/ 	.byte	0x03, 0x5f
        /*003e*/ 	.short	0x0101


	//----- nvinfo : EIATTR_INT_WARP_WIDE_INSTR_OFFSETS
	.align		4
        /*0040*/ 	.byte	0x04, 0x31
        /*0042*/ 	.short	(.L_39 - .L_38)


	//   ....[0]....
.L_38:
        /*0044*/ 	.word	0x00001ec0


	//   ....[1]....
        /*0048*/ 	.word	0x00003a00


	//   ....[2]....
        /*004c*/ 	.word	0x00003a30


	//   ....[3]....
        /*0050*/ 	.word	0x00003a80


	//   ....[4]....
        /*0054*/ 	.word	0x00004360


	//   ....[5]....
        /*0058*/ 	.word	0x00004380


	//   ....[6]....
        /*005c*/ 	.word	0x00004650


	//   ....[7]....
        /*0060*/ 	.word	0x00004780


	//----- nvinfo : EIATTR_COOP_GROUP_MASK_REGIDS
	.align		4
.L_39:
        /*0064*/ 	.byte	0x04, 0x29
        /*0066*/ 	.short	(.L_41 - .L_40)


	//   ....[0]....
.L_40:
        /*0068*/ 	.word	0xffffffff


	//   ....[1]....
        /*006c*/ 	.word	0xffffffff


	//   ....[2]....
        /*0070*/ 	.word	0xffffffff


	//   ....[3]....
        /*0074*/ 	.word	0xffffffff


	//   ....[4]....
        /*0078*/ 	.word	0xffffffff


	//   ....[5]....
        /*007c*/ 	.word	0xffffffff


	//   ....[6]....
        /*0080*/ 	.word	0xffffffff


	//   ....[7]....
        /*0084*/ 	.word	0xffffffff


	//   ....[8]....
        /*0088*/ 	.word	0xffffffff


	//   ....[9]....
        /*008c*/ 	.word	0xffffffff


	//   ....[10]....
        /*0090*/ 	.word	0xffffffff


	//   ....[11]....
        /*0094*/ 	.word	0xffffffff


	//   ....[12]....
        /*0098*/ 	.word	0xffffffff


	//----- nvinfo : EIATTR_COOP_GROUP_INSTR_OFFSETS
	.align		4
.L_41:
        /*009c*/ 	.byte	0x04, 0x28
        /*009e*/ 	.short	(.L_43 - .L_42)


	//   ....[0]....
.L_42:
        /*00a0*/ 	.word	0x00000090


	//   ....[1]....
        /*00a4*/ 	.word	0x000004d0


	//   ....[2]....
        /*00a8*/ 	.word	0x00000600


	//   ....[3]....
        /*00ac*/ 	.word	0x00000780


	//   ....[4]....
        /*00b0*/ 	.word	0x00000880


	//   ....[5]....
        /*00b4*/ 	.word	0x000009f0


	//   ....[6]....
        /*00b8*/ 	.word	0x00000b90


	//   ....[7]....
        /*00bc*/ 	.word	0x00001da0


	//   ....[8]....
        /*00c0*/ 	.word	0x00002a60


	//   ....[9]....
        /*00c4*/ 	.word	0x00002c70


	//   ....[10]....
        /*00c8*/ 	.word	0x00002ca0


	//   ....[11]....
        /*00cc*/ 	.word	0x000038f0


	//   ....[12]....
        /*00d0*/ 	.word	0x00003b20


	//----- nvinfo : EIATTR_VRC_CTA_INIT_COUNT
	.align		4
.L_43:
        /*00d4*/ 	.byte	0x02, 0x4a
        /*00d6*/ 	.byte	0x80
	.zero		1


	//----- nvinfo : EIATTR_SYSCALL_OFFSETS
	.align		4
        /*00d8*/ 	.byte	0x04, 0x46
        /*00da*/ 	.short	(.L_45 - .L_44)


	//   ....[0]....
.L_44:
        /*00dc*/ 	.word	0x00005370


	//   ....[1]....
        /*00e0*/ 	.word	0x00005460


	//   ....[2]....
        /*00e4*/ 	.word	0x00005d20


	//   ....[3]....
        /*00e8*/ 	.word	0x00006570


	//----- nvinfo : EIATTR_MBARRIER_INSTR_OFFSETS
	.align		4
.L_45:
        /*00ec*/ 	.byte	0x04, 0x39
        /*00ee*/ 	.short	(.L_47 - .L_46)


	//   ....[0]....
.L_46:
        /*00f0*/ 	.word	0x000005b0
        /*00f4*/ 	.word	0x000000ff
        /*00f8*/ 	.word	0x00000000
        /*00fc*/ 	.short	0x0100
        /*00fe*/ 	.byte	0x05
	.zero		1


	//   ....[1]....
        /*0100*/ 	.word	0x000005c0
        /*0104*/ 	.word	0x000000ff
        /*0108*/ 	.word	0x00000010
        /*010c*/ 	.short	0x0100
        /*010e*/ 	.byte	0x05
	.zero		1


	//   ....[2]....
        /*0110*/ 	.word	0x000005d0
        /*0114*/ 	.word	0x000000ff
        /*0118*/ 	.word	0x00000008
        /*011c*/ 	.short	0x0100
        /*011e*/ 	.byte	0x05
	.zero		1


	//   ....[3]....
        /*0120*/ 	.word	0x000005e0
        /*0124*/ 	.word	0x000000ff
        /*0128*/ 	.word	0x00000018
        /*012c*/ 	.short	0x0100
        /*012e*/ 	.byte	0x05
	.zero		1


	//   ....[4]....
        /*0130*/ 	.word	0x00000710
        /*0134*/ 	.word	0x000000ff
        /*0138*/ 	.word	0x00000020
        /*013c*/ 	.short	0x0100
        /*013e*/ 	.byte	0x07
	.zero		1


	//   ....[5]....
        /*0140*/ 	.word	0x00000720
        /*0144*/ 	.word	0x000000ff
        /*0148*/ 	.word	0x00000038
        /*014c*/ 	.short	0x0100
        /*014e*/ 	.byte	0x07
	.zero		1


	//   ....[6]....
        /*0150*/ 	.word	0x00000730
        /*0154*/ 	.word	0x000000ff
        /*0158*/ 	.word	0x00000028
        /*015c*/ 	.short	0x0100
        /*015e*/ 	.byte	0x07
	.zero		1


	//   ....[7]....
        /*0160*/ 	.word	0x00000740
        /*0164*/ 	.word	0x000000ff
        /*0168*/ 	.word	0x00000040
        /*016c*/ 	.short	0x0100
        /*016e*/ 	.byte	0x07
	.zero		1


	//   ....[8]....
        /*0170*/ 	.word	0x00000750
        /*0174*/ 	.word	0x000000ff
        /*0178*/ 	.word	0x00000030
        /*017c*/ 	.short	0x0100
        /*017e*/ 	.byte	0x07
	.zero		1


	//   ....[9]....
        /*0180*/ 	.word	0x00000760
        /*0184*/ 	.word	0x000000ff
        /*0188*/ 	.word	0x00000048
        /*018c*/ 	.short	0x0100
        /*018e*/ 	.byte	0x07
	.zero		1


	//   ....[10]....
        /*0190*/ 	.word	0x00000850
        /*0194*/ 	.word	0x000000ff
        /*0198*/ 	.word	0x00000050
        /*019c*/ 	.short	0x0100
        /*019e*/ 	.byte	0x05
	.zero		1


	//   ....[11]....
        /*01a0*/ 	.word	0x00000860
        /*01a4*/ 	.word	0x000000ff
        /*01a8*/ 	.word	0x00000058
        /*01ac*/ 	.short	0x0100
        /*01ae*/ 	.byte	0x05
	.zero		1


	//   ....[12]....
        /*01b0*/ 	.word	0x000009a0
        /*01b4*/ 	.word	0x000000ff
        /*01b8*/ 	.word	0x00000060
        /*01bc*/ 	.short	0x0100
        /*01be*/ 	.byte	0x05
	.zero		1


	//   ....[13]....
        /*01c0*/ 	.word	0x000009b0
        /*01c4*/ 	.word	0x000000ff
        /*01c8*/ 	.word	0x00000070
        /*01cc*/ 	.short	0x0100
        /*01ce*/ 	.byte	0x05
	.zero		1


	//   ....[14]....
        /*01d0*/ 	.word	0x000009c0
        /*01d4*/ 	.word	0x000000ff
        /*01d8*/ 	.word	0x00000068
        /*01dc*/ 	.short	0x0100
        /*01de*/ 	.byte	0x05
	.zero		1


	//   ....[15]....
        /*01e0*/ 	.word	0x000009d0
        /*01e4*/ 	.word	0x000000ff
        /*01e8*/ 	.word	0x00000078
        /*01ec*/ 	.short	0x0100
        /*01ee*/ 	.byte	0x05
	.zero		1


	//   ....[16]....
        /*01f0*/ 	.word	0x00000b00
        /*01f4*/ 	.word	0x000000ff
        /*01f8*/ 	.word	0x00000080
        /*01fc*/ 	.short	0x0100
        /*01fe*/ 	.byte	0x07
	.zero		1


	//   ....[17]....
        /*0200*/ 	.word	0x00000b10
        /*0204*/ 	.word	0x000000ff
        /*0208*/ 	.word	0x000000a0
        /*020c*/ 	.short	0x0100
        /*020e*/ 	.byte	0x07
	.zero		1


	//   ....[18]....
        /*0210*/ 	.word	0x00000b20
        /*0214*/ 	.word	0x000000ff
        /*0218*/ 	.word	0x00000088
        /*021c*/ 	.short	0x0100
        /*021e*/ 	.byte	0x07
	.zero		1


	//   ....[19]....
        /*0220*/ 	.word	0x00000b30
        /*0224*/ 	.word	0x000000ff
        /*0228*/ 	.word	0x000000a8
        /*022c*/ 	.short	0x0100
        /*022e*/ 	.byte	0x07
	.zero		1


	//   ....[20]....
        /*0230*/ 	.word	0x00000b40
        /*0234*/ 	.word	0x000000ff
        /*0238*/ 	.word	0x00000090
        /*023c*/ 	.short	0x0100
        /*023e*/ 	.byte	0x07
	.zero		1


	//   ....[21]....
        /*0240*/ 	.word	0x00000b50
        /*0244*/ 	.word	0x000000ff
        /*0248*/ 	.word	0x000000b0
        /*024c*/ 	.short	0x0100
        /*024e*/ 	.byte	0x07
	.zero		1


	//   ....[22]....
        /*0250*/ 	.word	0x00000b60
        /*0254*/ 	.word	0x000000ff
        /*0258*/ 	.word	0x00000098
        /*025c*/ 	.short	0x0100
        /*025e*/ 	.byte	0x07
	.zero		1


	//   ....[23]....
        /*0260*/ 	.word	0x00000b70
        /*0264*/ 	.word	0x000000ff
        /*0268*/ 	.word	0x000000b8
        /*026c*/ 	.short	0x0100
        /*026e*/ 	.byte	0x07
	.zero		1


	//   ....[24]....
        /*0270*/ 	.word	0x00000c60
        /*0274*/ 	.word	0x000000ff
        /*0278*/ 	.word	0x000000c0
        /*027c*/ 	.short	0x0100
        /*027e*/ 	.byte	0x05
	.zero		1


	//   ....[25]....
        /*0280*/ 	.word	0x00000c70
        /*0284*/ 	.word	0x000000ff
        /*0288*/ 	.word	0x000000d0
        /*028c*/ 	.short	0x0100
        /*028e*/ 	.byte	0x05
	.zero		1


	//   ....[26]....
        /*0290*/ 	.word	0x00000c80
        /*0294*/ 	.word	0x000000ff
        /*0298*/ 	.word	0x000000c8
        /*029c*/ 	.short	0x0100
        /*029e*/ 	.byte	0x05
	.zero		1


	//   ....[27]....
        /*02a0*/ 	.word	0x00000c90
        /*02a4*/ 	.word	0x000000ff
        /*02a8*/ 	.word	0x000000d8
        /*02ac*/ 	.short	0x0100
        /*02ae*/ 	.byte	0x05
	.zero		1


	//   ....[28]....
        /*02b0*/ 	.word	0x00001560
        /*02b4*/ 	.word	0x00000002
        /*02b8*/ 	.word	0x000000d0
        /*02bc*/ 	.short	0x010a
        /*02be*/ 	.byte	0xff
	.zero		1


	//   ....[29]....
        /*02c0*/ 	.word	0x00001590
        /*02c4*/ 	.word	0x00000002
        /*02c8*/ 	.word	0x000000c0
        /*02cc*/ 	.short	0x0101
        /*02ce*/ 	.byte	0xff
	.zero		1


	//   ....[30]....
        /*02d0*/ 	.word	0x00001660
        /*02d4*/ 	.word	0x000000ff
        /*02d8*/ 	.word	0x00000010
        /*02dc*/ 	.short	0x010a
        /*02de*/ 	.byte	0x08
	.zero		1


	//   ....[31]....
        /*02e0*/ 	.word	0x00001700
        /*02e4*/ 	.word	0x000000ff
        /*02e8*/ 	.word	0x00000010
        /*02ec*/ 	.short	0x010a
        /*02ee*/ 	.byte	0x21
	.zero		1


	//   ....[32]....
        /*02f0*/ 	.word	0x00001850
        /*02f4*/ 	.word	0x000000ff
        /*02f8*/ 	.word	0x00000010
        /*02fc*/ 	.short	0x010a
        /*02fe*/ 	.byte	0x08
	.zero		1


	//   ....[33]....
        /*0300*/ 	.word	0x00001a10
        /*0304*/ 	.word	0x000000ff
        /*0308*/ 	.word	0x00000058
        /*030c*/ 	.short	0x0101
        /*030e*/ 	.byte	0x04
	.zero		1


	//   ....[34]....
        /*0310*/ 	.word	0x00001a30
        /*0314*/ 	.word	0x000000ff
        /*0318*/ 	.word	0x00000010
        /*031c*/ 	.short	0x010a
        /*031e*/ 	.byte	0x08
	.zero		1


	//   ....[35]....
        /*0320*/ 	.word	0x00001ab0
        /*0324*/ 	.word	0x000000ff
        /*0328*/ 	.word	0x00000010
        /*032c*/ 	.short	0x010a
        /*032e*/ 	.byte	0x21
	.zero		1


	//   ....[36]....
        /*0330*/ 	.word	0x00001c00
        /*0334*/ 	.word	0x000000ff
        /*0338*/ 	.word	0x00000010
        /*033c*/ 	.short	0x010a
        /*033e*/ 	.byte	0x08
	.zero		1


	//   ....[37]....
        /*0340*/ 	.word	0x00001dd0
        /*0344*/ 	.word	0x00000002
        /*0348*/ 	.word	0x00000060
        /*034c*/ 	.short	0x010a
        /*034e*/ 	.byte	0xff
	.zero		1


	//   ....[38]....
        /*0350*/ 	.word	0x00001e90
        /*0354*/ 	.word	0x00000002
        /*0358*/ 	.word	0x00000000
        /*035c*/ 	.short	0x0101
        /*035e*/ 	.byte	0xff
	.zero		1


	//   ....[39]....
        /*0360*/ 	.word	0x000023f0
        /*0364*/ 	.word	0x000000ff
        /*0368*/ 	.word	0x00000000
        /*036c*/ 	.short	0x010a
        /*036e*/ 	.byte	0x04
	.zero		1


	//   ....[40]....
        /*0370*/ 	.word	0x00002490
        /*0374*/ 	.word	0x00000000
        /*0378*/ 	.word	0x00000000
        /*037c*/ 	.short	0x010a
        /*037e*/ 	.byte	0xff
	.zero		1


	//   ....[41]....
        /*0380*/ 	.word	0x000025b0
        /*0384*/ 	.word	0x00000000
        /*0388*/ 	.word	0x000000c0
        /*038c*/ 	.short	0x010a
        /*038e*/ 	.byte	0xff
	.zero		1


	//   ....[42]....
        /*0390*/ 	.word	0x00002620
        /*0394*/ 	.word	0x00000000
        /*0398*/ 	.word	0x00000000
        /*039c*/ 	.short	0x0101
        /*039e*/ 	.byte	0xff
	.zero		1


	//   ....[43]....
        /*03a0*/ 	.word	0x00002640
        /*03a4*/ 	.word	0x000000ff
        /*03a8*/ 	.word	0x00000070
        /*03ac*/ 	.short	0x010a
        /*03ae*/ 	.byte	0x05
	.zero		1


	//   ....[44]....
        /*03b0*/ 	.word	0x00002760
        /*03b4*/ 	.word	0x00000000
        /*03b8*/ 	.word	0x00000060
        /*03bc*/ 	.short	0x010a
        /*03be*/ 	.byte	0xff
	.zero		1


	//   ....[45]....
        /*03c0*/ 	.word	0x00002860
        /*03c4*/ 	.word	0x00000000
        /*03c8*/ 	.word	0x00000000
        /*03cc*/ 	.short	0x0101
        /*03ce*/ 	.byte	0xff
	.zero		1


	//   ....[46]....
        /*03d0*/ 	.word	0x000028f0
        /*03d4*/ 	.word	0x000000ff
        /*03d8*/ 	.word	0x00000070
        /*03dc*/ 	.short	0x0106
        /*03de*/ 	.byte	0x05
	.zero		1


	//   ....[47]....
        /*03e0*/ 	.word	0x00002910
        /*03e4*/ 	.word	0x000000ff
        /*03e8*/ 	.word	0x00000070
        /*03ec*/ 	.short	0x010a
        /*03ee*/ 	.byte	0x05
	.zero		1


	//   ....[48]....
        /*03f0*/ 	.word	0x000029a0
        /*03f4*/ 	.word	0x000000ff
        /*03f8*/ 	.word	0x00000070
        /*03fc*/ 	.short	0x0106
        /*03fe*/ 	.byte	0x04
	.zero		1


	//   ....[49]....
        /*0400*/ 	.word	0x000029e0
        /*0404*/ 	.word	0x00000000
        /*0408*/ 	.word	0x00000070
        /*040c*/ 	.short	0x010a
        /*040e*/ 	.byte	0xff
	.zero		1


	//   ....[50]....
        /*0410*/ 	.word	0x00002fa0
        /*0414*/ 	.word	0x00000000
        /*0418*/ 	.word	0x00000060
        /*041c*/ 	.short	0x010a
        /*041e*/ 	.byte	0xff
	.zero		1


	//   ....[51]....
        /*0420*/ 	.word	0x000030b0
        /*0424*/ 	.word	0x00000003
        /*0428*/ 	.word	0x00000000
        /*042c*/ 	.short	0x0101
        /*042e*/ 	.byte	0xff
	.zero		1


	//   ....[52]....
        /*0430*/ 	.word	0x000030c0
        /*0434*/ 	.word	0x000000ff
        /*0438*/ 	.word	0x00000000
        /*043c*/ 	.short	0x010a
        /*043e*/ 	.byte	0x07
	.zero		1


	//   ....[53]....
        /*0440*/ 	.word	0x00003140
        /*0444*/ 	.word	0x000000ff
        /*0448*/ 	.word	0x000000a0
        /*044c*/ 	.short	0x010a
        /*044e*/ 	.byte	0x06
	.zero		1


	//   ....[54]....
        /*0450*/ 	.word	0x00003210
        /*0454*/ 	.word	0x000000ff
        /*0458*/ 	.word	0x00000000
        /*045c*/ 	.short	0x010a
        /*045e*/ 	.byte	0x0b
	.zero		1


	//   ....[55]....
        /*0460*/ 	.word	0x00003340
        /*0464*/ 	.word	0x000000ff
        /*0468*/ 	.word	0x00000000
        /*046c*/ 	.short	0x010a
        /*046e*/ 	.byte	0x22
	.zero		1


	//   ....[56]....
        /*0470*/ 	.word	0x00003720
        /*0474*/ 	.word	0x000000ff
        /*0478*/ 	.word	0x00000000
        /*047c*/ 	.short	0x010a
        /*047e*/ 	.byte	0x06
	.zero		1


	//   ....[57]....
        /*0480*/ 	.word	0x000037b0
        /*0484*/ 	.word	0x000000ff
        /*0488*/ 	.word	0x00000000
        /*048c*/ 	.short	0x010a
        /*048e*/ 	.byte	0x06
	.zero		1


	//   ....[58]....
        /*0490*/ 	.word	0x00003840
        /*0494*/ 	.word	0x000000ff
        /*0498*/ 	.word	0x00000000
        /*049c*/ 	.short	0x010a
        /*049e*/ 	.byte	0x06
	.zero		1


	//   ....[59]....
        /*04a0*/ 	.word	0x000038d0
        /*04a4*/ 	.word	0x000000ff
        /*04a8*/ 	.word	0x00000000
        /*04ac*/ 	.short	0x010a
        /*04ae*/ 	.byte	0x07
	.zero		1


	//   ....[60]....
        /*04b0*/ 	.word	0x00003d00
        /*04b4*/ 	.word	0x00000000
        /*04b8*/ 	.word	0x00000060
        /*04bc*/ 	.short	0x010a
        /*04be*/ 	.byte	0xff
	.zero		1


	//   ....[61]....
        /*04c0*/ 	.word	0x00003dc0
        /*04c4*/ 	.word	0x00000000
        /*04c8*/ 	.word	0x00000000
        /*04cc*/ 	.short	0x0101
        /*04ce*/ 	.byte	0xff
	.zero		1


	//   ....[62]....
        /*04d0*/ 	.word	0x000040e0
        /*04d4*/ 	.word	0x000000ff
        /*04d8*/ 	.word	0x00000058
        /*04dc*/ 	.short	0x010a
        /*04de*/ 	.byte	0x07
	.zero		1


	//   ....[63]....
        /*04e0*/ 	.word	0x00004300
        /*04e4*/ 	.word	0x000000ff
        /*04e8*/ 	.word	0x00000038
        /*04ec*/ 	.short	0x010a
        /*04ee*/ 	.byte	0x0f
	.zero		1


	//   ....[64]....
        /*04f0*/ 	.word	0x00004500
        /*04f4*/ 	.word	0x000000ff
        /*04f8*/ 	.word	0x00000020
        /*04fc*/ 	.short	0x010b
        /*04fe*/ 	.byte	0x0f
	.zero		1


	//   ....[65]....
        /*0500*/ 	.word	0x00004550
        /*0504*/ 	.word	0x000000ff
        /*0508*/ 	.word	0x00000000
        /*050c*/ 	.short	0x0101
        /*050e*/ 	.byte	0x10
	.zero		1


	//   ....[66]....
        /*0510*/ 	.word	0x00004590
        /*0514*/ 	.word	0x000000ff
        /*0518*/ 	.word	0x00000038
        /*051c*/ 	.short	0x010a
        /*051e*/ 	.byte	0x0d
	.zero		1


	//   ....[67]....
        /*0520*/ 	.word	0x000047d0
        /*0524*/ 	.word	0x000000ff
        /*0528*/ 	.word	0x00000020
        /*052c*/ 	.short	0x010b
        /*052e*/ 	.byte	0x0d
	.zero		1


	//   ....[68]....
        /*0530*/ 	.word	0x00004840
        /*0534*/ 	.word	0x000000ff
        /*0538*/ 	.word	0x00000000
        /*053c*/ 	.short	0x0101
        /*053e*/ 	.byte	0x0f
	.zero		1


	//   ....[69]....
        /*0540*/ 	.word	0x00004890
        /*0544*/ 	.word	0x000000ff
        /*0548*/ 	.word	0x00000000
        /*054c*/ 	.short	0x010a
        /*054e*/ 	.byte	0x04
	.zero		1


	//   ....[70]....
        /*0550*/ 	.word	0x00004920
        /*0554*/ 	.word	0x000000ff
        /*0558*/ 	.word	0x00000000
        /*055c*/ 	.short	0x010a
        /*055e*/ 	.byte	0x04
	.zero		1


	//   ....[71]....
        /*0560*/ 	.word	0x000049c0
        /*0564*/ 	.word	0x00000000
        /*0568*/ 	.word	0x00000000
        /*056c*/ 	.short	0x010a
        /*056e*/ 	.byte	0xff
	.zero		1


	//   ....[72]....
        /*0570*/ 	.word	0x00004d40
        /*0574*/ 	.word	0x00000000
        /*0578*/ 	.word	0x00000060
        /*057c*/ 	.short	0x010a
        /*057e*/ 	.byte	0xff
	.zero		1


	//   ....[73]....
        /*0580*/ 	.word	0x00004e50
        /*0584*/ 	.word	0x00000000
        /*0588*/ 	.word	0x00000000
        /*058c*/ 	.short	0x0101
        /*058e*/ 	.byte	0xff
	.zero		1


	//   ....[74]....
        /*0590*/ 	.word	0x000058a0
        /*0594*/ 	.word	0x00000002
        /*0598*/ 	.word	0x00000020
        /*059c*/ 	.short	0x010a
        /*059e*/ 	.byte	0xff
	.zero		1


	//   ....[75]....
        /*05a0*/ 	.word	0x000058e0
        /*05a4*/ 	.word	0x00000052
        /*05a8*/ 	.word	0x00000080
        /*05ac*/ 	.short	0x010a
        /*05ae*/ 	.byte	0xff
	.zero		1


	//   ....[76]....
        /*05b0*/ 	.word	0x000059d0
        /*05b4*/ 	.word	0x00000002
        /*05b8*/ 	.word	0x00000020
        /*05bc*/ 	.short	0x010a
        /*05be*/ 	.byte	0xff
	.zero		1


	//   ....[77]....
        /*05c0*/ 	.word	0x00005c00
        /*05c4*/ 	.word	0x00000052
        /*05c8*/ 	.word	0x00000080
        /*05cc*/ 	.short	0x010a
        /*05ce*/ 	.byte	0xff
	.zero		1


	//   ....[78]....
        /*05d0*/ 	.word	0x00006290
        /*05d4*/ 	.word	0x00000000
        /*05d8*/ 	.word	0x00000000
        /*05dc*/ 	.short	0x0101
        /*05de*/ 	.byte	0xff
	.zero		1


	//   ....[79]....
        /*05e0*/ 	.word	0x000062a0
        /*05e4*/ 	.word	0x00000002
        /*05e8*/ 	.word	0x00000020
        /*05ec*/ 	.short	0x010a
        /*05ee*/ 	.byte	0xff
	.zero		1


	//   ....[80]....
        /*05f0*/ 	.word	0x00006370
        /*05f4*/ 	.word	0x00000002
        /*05f8*/ 	.word	0x00000020
        /*05fc*/ 	.short	0x010a
        /*05fe*/ 	.byte	0xff
	.zero		1


	//   ....[81]....
        /*0600*/ 	.word	0x00006610
        /*0604*/ 	.word	0x000000ff
        /*0608*/ 	.word	0x00000000
        /*060c*/ 	.short	0x0101
        /*060e*/ 	.byte	0x05
	.zero		1


	//   ....[82]....
        /*0610*/ 	.word	0x00006b50
        /*0614*/ 	.word	0x00000000
        /*0618*/ 	.word	0x00000000
        /*061c*/ 	.short	0x0101
        /*061e*/ 	.byte	0xff
	.zero		1


	//   ....[83]....
        /*0620*/ 	.word	0x00006dc0
        /*0624*/ 	.word	0x000000ff
        /*0628*/ 	.word	0x00000000
        /*062c*/ 	.short	0x0101
        /*062e*/ 	.byte	0x04
	.zero		1


	//   ....[84]....
        /*0630*/ 	.word	0x00006de0
        /*0634*/ 	.word	0x00000002
        /*0638*/ 	.word	0x000000d0
        /*063c*/ 	.short	0x010a
        /*063e*/ 	.byte	0xff
	.zero		1


	//   ....[85]....
        /*0640*/ 	.word	0x00006e40
        /*0644*/ 	.word	0x00000002
        /*0648*/ 	.word	0x00000010
        /*064c*/ 	.short	0x010a
        /*064e*/ 	.byte	0xff
	.zero		1


	//   ....[86]....
        /*0650*/ 	.word	0x00006ea0
        /*0654*/ 	.word	0x00000002
        /*0658*/ 	.word	0x00000010
        /*065c*/ 	.short	0x010a
        /*065e*/ 	.byte	0xff
	.zero		1


	//   ....[87]....
        /*0660*/ 	.word	0x00006ef0
        /*0664*/ 	.word	0x00000002
        /*0668*/ 	.word	0x00000060
        /*066c*/ 	.short	0x010a
        /*066e*/ 	.byte	0xff
	.zero		1


	//   ....[88]....
        /*0670*/ 	.word	0x00006f50
        /*0674*/ 	.word	0x00000000
        /*0678*/ 	.word	0x00000000
        /*067c*/ 	.short	0x010a
        /*067e*/ 	.byte	0xff
	.zero		1


	//   ....[89]....
        /*0680*/ 	.word	0x00006fa0
        /*0684*/ 	.word	0x00000000
        /*0688*/ 	.word	0x000000c0
        /*068c*/ 	.short	0x010a
        /*068e*/ 	.byte	0xff
	.zero		1


	//   ....[90]....
        /*0690*/ 	.word	0x00007000
        /*0694*/ 	.word	0x00000000
        /*0698*/ 	.word	0x00000070
        /*069c*/ 	.short	0x010a
        /*069e*/ 	.byte	0xff
	.zero		1


	//   ....[91]....
        /*06a0*/ 	.word	0x00007050
        /*06a4*/ 	.word	0x00000000
        /*06a8*/ 	.word	0x00000060
        /*06ac*/ 	.short	0x010a
        /*06ae*/ 	.byte	0xff
	.zero		1


	//   ....[92]....
        /*06b0*/ 	.word	0x000070b0
        /*06b4*/ 	.word	0x00000000
        /*06b8*/ 	.word	0x00000070
        /*06bc*/ 	.short	0x010a
        /*06be*/ 	.byte	0xff
	.zero		1


	//   ....[93]....
        /*06c0*/ 	.word	0x00007100
        /*06c4*/ 	.word	0x00000000
        /*06c8*/ 	.word	0x00000060
        /*06cc*/ 	.short	0x010a
        /*06ce*/ 	.byte	0xff
	.zero		1


	//   ....[94]....
        /*06d0*/ 	.word	0x00007160
        /*06d4*/ 	.word	0x00000002
        /*06d8*/ 	.word	0x000000a0
        /*06dc*/ 	.short	0x010a
        /*06de*/ 	.byte	0xff
	.zero		1


	//   ....[95]....
        /*06e0*/ 	.word	0x000071c0
        /*06e4*/ 	.word	0x00000000
        /*06e8*/ 	.word	0x00000000
        /*06ec*/ 	.short	0x010a
        /*06ee*/ 	.byte	0xff
	.zero		1


	//   ....[96]....
        /*06f0*/ 	.word	0x00007220
        /*06f4*/ 	.word	0x00000000
        /*06f8*/ 	.word	0x00000000
        /*06fc*/ 	.short	0x010a
        /*06fe*/ 	.byte	0xff
	.zero		1


	//   ....[97]....
        /*0700*/ 	.word	0x00007280
        /*0704*/ 	.word	0x00000000
        /*0708*/ 	.word	0x00000000
        /*070c*/ 	.short	0x010a
        /*070e*/ 	.byte	0xff
	.zero		1


	//   ....[98]....
        /*0710*/ 	.word	0x000072e0
        /*0714*/ 	.word	0x00000000
        /*0718*/ 	.word	0x00000000
        /*071c*/ 	.short	0x010a
        /*071e*/ 	.byte	0xff
	.zero		1


	//   ....[99]....
        /*0720*/ 	.word	0x00007340
        /*0724*/ 	.word	0x00000000
        /*0728*/ 	.word	0x00000000
        /*072c*/ 	.short	0x010a
        /*072e*/ 	.byte	0xff
	.zero		1


	//   ....[100]....
        /*0730*/ 	.word	0x00007390
        /*0734*/ 	.word	0x00000000
        /*0738*/ 	.word	0x00000060
        /*073c*/ 	.short	0x010a
        /*073e*/ 	.byte	0xff
	.zero		1


	//   ....[101]....
        /*0740*/ 	.word	0x000073f0
        /*0744*/ 	.word	0x00000000
        /*0748*/ 	.word	0x00000058
        /*074c*/ 	.short	0x010a
        /*074e*/ 	.byte	0xff
	.zero		1


	//   ....[102]....
        /*0750*/ 	.word	0x00007450
        /*0754*/ 	.word	0x00000000
        /*0758*/ 	.word	0x00000038
        /*075c*/ 	.short	0x010a
        /*075e*/ 	.byte	0xff
	.zero		1


	//   ....[103]....
        /*0760*/ 	.word	0x000074b0
        /*0764*/ 	.word	0x00000000
        /*0768*/ 	.word	0x00000038
        /*076c*/ 	.short	0x010a
        /*076e*/ 	.byte	0xff
	.zero		1


	//   ....[104]....
        /*0770*/ 	.word	0x00007510
        /*0774*/ 	.word	0x00000000
        /*0778*/ 	.word	0x00000000
        /*077c*/ 	.short	0x010a
        /*077e*/ 	.byte	0xff
	.zero		1


	//   ....[105]....
        /*0780*/ 	.word	0x00007570
        /*0784*/ 	.word	0x00000000
        /*0788*/ 	.word	0x00000000
        /*078c*/ 	.short	0x010a
        /*078e*/ 	.byte	0xff
	.zero		1


	//   ....[106]....
        /*0790*/ 	.word	0x000075c0
        /*0794*/ 	.word	0x00000000
        /*0798*/ 	.word	0x00000060
        /*079c*/ 	.short	0x010a
        /*079e*/ 	.byte	0xff
	.zero		1


	//   ....[107]....
        /*07a0*/ 	.word	0x00007610
        /*07a4*/ 	.word	0x00000002
        /*07a8*/ 	.word	0x00000020
        /*07ac*/ 	.short	0x010a
        /*07ae*/ 	.byte	0xff
	.zero		1


	//   ....[108]....
        /*07b0*/ 	.word	0x00007660
        /*07b4*/ 	.word	0x00000052
        /*07b8*/ 	.word	0x00000080
        /*07bc*/ 	.short	0x010a
        /*07be*/ 	.byte	0xff
	.zero		1


	//   ....[109]....
        /*07c0*/ 	.word	0x000076b0
        /*07c4*/ 	.word	0x00000002
        /*07c8*/ 	.word	0x00000020
        /*07cc*/ 	.short	0x010a
        /*07ce*/ 	.byte	0xff
	.zero		1


	//----- nvinfo : EIATTR_NUM_MBARRIERS
	.align		4
.L_47:
        /*07d0*/ 	.byte	0x03, 0x38
        /*07d2*/ 	.short	0x001c


	//----- nvinfo : EIATTR_EXIT_INSTR_OFFSETS
	.align		4
        /*07d4*/ 	.byte	0x04, 0x1c
        /*07d6*/ 	.short	(.L_49 - .L_48)


	//   ....[0]....
.L_48:
        /*07d8*/ 	.word	0x000024c0


	//   ....[1]....
        /*07dc*/ 	.word	0x000029b0


	//   ....[2]....
        /*07e0*/ 	.word	0x00002a10


	//   ....[3]....
        /*07e4*/ 	.word	0x00003b30


	//   ....[4]....
        /*07e8*/ 	.word	0x000049f0


	//   ....[5]....
        /*07ec*/ 	.word	0x00004a30


	//   ....[6]....
        /*07f0*/ 	.word	0x00006cb0


	//   ....[7]....
        /*07f4*/ 	.word	0x00006d30


	//   ....[8]....
        /*07f8*/ 	.word	0x00006d60


	//   ....[9]....
        /*07fc*/ 	.word	0x00006dd0


	//----- nvinfo : EIATTR_MAX_THREADS
	.align		4
.L_49:
        /*0800*/ 	.byte	0x04, 0x05
        /*0802*/ 	.short	(.L_51 - .L_50)
.L_50:
        /*0804*/ 	.word	0x00000100
        /*0808*/ 	.word	0x00000001
        /*080c*/ 	.word	0x00000001


	//----- nvinfo : EIATTR_CRS_STACK_SIZE
	.align		4
.L_51:
        /*0810*/ 	.byte	0x04, 0x1e
        /*0812*/ 	.short	(.L_53 - .L_52)
.L_52:
        /*0814*/ 	.word	0x00000000


	//----- nvinfo : EIATTR_CBANK_PARAM_SIZE
	.align		4
.L_53:
        /*0818*/ 	.byte	0x03, 0x19
        /*081a*/ 	.short	0x0800


	//----- nvinfo : EIATTR_PARAM_CBANK
	.align		4
        /*081c*/ 	.byte	0x04, 0x0a
        /*081e*/ 	.short	(.L_55 - .L_54)
	.align		4
.L_54:
        /*0820*/ 	.word	index@(.nv.constant0._ZN7cutlass13device_kernelINS_4gemm6kernel13GemmUniversalIN4cute5tupleIJiiiiEEENS1_10collective13CollectiveMmaINS1_35MainloopSm100TmaUmmaWarpSpecializedILi2ELi2ELi4ENS5_IJNS4_1CILi1EEESB_SB_EEEEENS5_IJNSA_ILi64EEESE_SE_EEEfNS5_IJlSB_lEEEfSG_NS4_8TiledMMAINS4_8MMA_AtomIJNS4_17SM100_MMA_TF32_SSINS_10tfloat32_tESK_fLi64ELi64ELNS4_4UMMA5MajorE0ELSM_0ELNSL_7ScaleInE0ELSN_0EEEEEENS4_6LayoutISC_NS5_IJNSA_ILi0EEESR_SR_EEEEENS5_IJNS4_10UnderscoreESU_SU_EEEEENS4_13SM90_TMA_LOADENS4_14ComposedLayoutINS4_7SwizzleILi3ELi4ELi3EEENS4_18smem_ptr_flag_bitsILi32EEENSQ_INS5_IJNSA_ILi8EEENSA_ILi32EEEEEENS5_IJS14_SB_EEEEEEEvNS4_8identityESX_S18_vS19_EENS_8epilogue10collective18CollectiveEpilogueINS1B_23Sm100TmaWarpSpecializedILi3ELi2ELi16ELb1ELb0EEEJSF_NS5_IJNSQ_ISE_SB_EENSQ_IS14_SB_EEEEEfSG_fSG_NS1B_6fusion15FusionCallbacksIS1F_NS1J_17LinearCombinationIffffLNS_15FloatRoundStyleE2EEESF_S1I_JEEENS4_5SM1004TMEM4LOAD26SM100_TMEM_LOAD_16dp128b8xESX_S18_NS4_17SM75_U32x4_LDSM_NENS4_14SM90_TMA_STOREES18_NS4_17SM90_U32x4_STSM_NENS4_39AutoVectorizingCopyWithAssumedAlignmentILi128EEEEEEvvEEEEvNT_6ParamsE)
        /*0824*/ 	.short	0x0380
        /*0826*/ 	.short	0x0800


	//----- nvinfo : EIATTR_SW_WAR
	.align		4
.L_55:
        /*0828*/ 	.byte	0x04, 0x36
        /*082a*/ 	.short	(.L_57 - .L_56)
.L_56:
        /*082c*/ 	.word	0x00000008
.L_57:


//--------------------- .nv.callgraph             --------------------------
	.section	.nv.callgraph,"",@"SHT_CUDA_CALLGRAPH"
	.align	4
	.sectionentsize	8
	.align		4
        /*0000*/ 	.word	0x00000000
	.align		4
        /*0004*/ 	.word	0xffffffff
	.align		4
        /*0008*/ 	.word	index@(_ZN7cutlass13device_kernelINS_4gemm6kernel13GemmUniversalIN4cute5tupleIJiiiiEEENS1_10collective13CollectiveMmaINS1_35MainloopSm100TmaUmmaWarpSpecializedILi2ELi2ELi4ENS5_IJNS4_1CILi1EEESB_SB_EEEEENS5_IJNSA_ILi64EEESE_SE_EEEfNS5_IJlSB_lEEEfSG_NS4_8TiledMMAINS4_8MMA_AtomIJNS4_17SM100_MMA_TF32_SSINS_10tfloat32_tESK_fLi64ELi64ELNS4_4UMMA5MajorE0ELSM_0ELNSL_7ScaleInE0ELSN_0EEEEEENS4_6LayoutISC_NS5_IJNSA_ILi0EEESR_SR_EEEEENS5_IJNS4_10UnderscoreESU_SU_EEEEENS4_13SM90_TMA_LOADENS4_14ComposedLayoutINS4_7SwizzleILi3ELi4ELi3EEENS4_18smem_ptr_flag_bitsILi32EEENSQ_INS5_IJNSA_ILi8EEENSA_ILi32EEEEEENS5_IJS14_SB_EEEEEEEvNS4_8identityESX_S18_vS19_EENS_8epilogue10collective18CollectiveEpilogueINS1B_23Sm100TmaWarpSpecializedILi3ELi2ELi16ELb1ELb0EEEJSF_NS5_IJNSQ_ISE_SB_EENSQ_IS14_SB_EEEEEfSG_fSG_NS1B_6fusion15FusionCallbacksIS1F_NS1J_17LinearCombinationIffffLNS_15FloatRoundStyleE2EEESF_S1I_JEEENS4_5SM1004TMEM4LOAD26SM100_TMEM_LOAD_16dp128b8xESX_S18_NS4_17SM75_U32x4_LDSM_NENS4_14SM90_TMA_STOREES18_NS4_17SM90_U32x4_STSM_NENS4_39AutoVectorizingCopyWithAssumedAlignmentILi128EEEEEEvvEEEEvNT_6ParamsE)
	.align		4
        /*000c*/ 	.word	index@(__assertfail)
	.align		4
        /*0010*/ 	.word	0x00000000
	.align		4
        /*0014*/ 	.word	0xfffffffe
	.align		4
        /*0018*/ 	.word	0x00000000
	.align		4
        /*001c*/ 	.word	0xfffffffd
	.align		4
        /*0020*/ 	.word	0x00000000
	.align		4
        /*0024*/ 	.word	0xfffffffc


//--------------------- .nv.constant4             --------------------------
	.section	.nv.constant4,"a",@progbits
	.align	8
	.align		8
.nv.constant4:
        /*0000*/ 	.dword	__assertfail
	.align		8
        /*0008*/ 	.dword	__unnamed_1
	.align		8
        /*0010*/ 	.dword	__unnamed_2
	.align		8
        /*0018*/ 	.dword	_ZN40_INTERNAL_e6544762_4_k_cu_1f9db253_260964cuda3std3__45__cpo5beginE
	.align		8
        /*0020*/ 	.dword	_ZN40_INTERNAL_e6544762_4_k_cu_1f9db253_260964cuda3std3__45__cpo3endE
	.align		8
        /*0028*/ 	.dword	_ZN40_INTERNAL_e6544762_4_k_cu_1f9db253_260964cuda3std3__45__cpo6cbeginE
	.align		8
        /*0030*/ 	.dword	_ZN40_INTERNAL_e6544762_4_k_cu_1f9db253_260964cuda3std3__45__cpo4cendE
	.align		8
        /*0038*/ 	.dword	_ZN40_INTERNAL_e6544762_4_k_cu_1f9db253_260964cuda3std3__442_GLOBAL__N__e6544762_4_k_cu_1f9db253_260966ignoreE
	.align		8
        /*0040*/ 	.dword	_ZN40_INTERNAL_e6544762_4_k_cu_1f9db253_260964cuda3std3__419piecewise_constructE
	.align		8
        /*0048*/ 	.dword	_ZN40_INTERNAL_e6544762_4_k_cu_1f9db253_260964cuda3std3__48in_placeE
	.align		8
        /*0050*/ 	.dword	_ZN40_INTERNAL_e6544762_4_k_cu_1f9db253_260964cuda3std6ranges3__45__cpo4swapE
	.align		8
        /*0058*/ 	.dword	_ZN40_INTERNAL_e6544762_4_k_cu_1f9db253_260964cuda3std6ranges3__45__cpo9iter_moveE
	.align		8
        /*0060*/ 	.dword	_ZN40_INTERNAL_e6544762_4_k_cu_1f9db253_260964cute7productE
	.align		8
        /*0068*/ 	.dword	_ZN40_INTERNAL_e6544762_4_k_cu_1f9db253_260964cute1_E
	.align		8
        /*0070*/ 	.dword	$str$25
	.align		8
        /*0078*/ 	.dword	$str$26
	.align		8
        /*0080*/ 	.dword	$str$27
	.align		8
        /*0088*/ 	.dword	$str$28


//--------------------- .text._ZN7cutlass13device_kernelINS_4gemm6kernel13GemmUniversalIN4cute5tupleIJiiiiEEENS1_10collective13CollectiveMmaINS1_35MainloopSm100TmaUmmaWarpSpecializedILi2ELi2ELi4ENS5_IJNS4_1CILi1EEESB_SB_EEEEENS5_IJNSA_ILi64EEESE_SE_EEEfNS5_IJlSB_lEEEfSG_NS4_8TiledMMAINS4_8MMA_AtomIJNS4_17SM100_MMA_TF32_SSINS_10tfloat32_tESK_fLi64ELi64ELNS4_4UMMA5MajorE0ELSM_0ELNSL_7ScaleInE0ELSN_0EEEEEENS4_6LayoutISC_NS5_IJNSA_ILi0EEESR_SR_EEEEENS5_IJNS4_10UnderscoreESU_SU_EEEEENS4_13SM90_TMA_LOADENS4_14ComposedLayoutINS4_7SwizzleILi3ELi4ELi3EEENS4_18smem_ptr_flag_bitsILi32EEENSQ_INS5_IJNSA_ILi8EEENSA_ILi32EEEEEENS5_IJS14_SB_EEEEEEEvNS4_8identityESX_S18_vS19_EENS_8epilogue10collective18CollectiveEpilogueINS1B_23Sm100TmaWarpSpecializedILi3ELi2ELi16ELb1ELb0EEEJSF_NS5_IJNSQ_ISE_SB_EENSQ_IS14_SB_EEEEEfSG_fSG_NS1B_6fusion15FusionCallbacksIS1F_NS1J_17LinearCombinationIffffLNS_15FloatRoundStyleE2EEESF_S1I_JEEENS4_5SM1004TMEM4LOAD26SM100_TMEM_LOAD_16dp128b8xESX_S18_NS4_17SM75_U32x4_LDSM_NENS4_14SM90_TMA_STOREES18_NS4_17SM90_U32x4_STSM_NENS4_39AutoVectorizingCopyWithAssumedAlignmentILi128EEEEEEvvEEEEvNT_6ParamsE --------------------------
	.section	.text._ZN7cutlass13device_kernelINS_4gemm6kernel13GemmUniversalIN4cute5tupleIJiiiiEEENS1_10collective13CollectiveMmaINS1_35MainloopSm100TmaUmmaWarpSpecializedILi2ELi2ELi4ENS5_IJNS4_1CILi1EEESB_SB_EEEEENS5_IJNSA_ILi64EEESE_SE_EEEfNS5_IJlSB_lEEEfSG_NS4_8TiledMMAINS4_8MMA_AtomIJNS4_17SM100_MMA_TF32_SSINS_10tfloat32_tESK_fLi64ELi64ELNS4_4UMMA5MajorE0ELSM_0ELNSL_7ScaleInE0ELSN_0EEEEEENS4_6LayoutISC_NS5_IJNSA_ILi0EEESR_SR_EEEEENS5_IJNS4_10UnderscoreESU_SU_EEEEENS4_13SM90_TMA_LOADENS4_14ComposedLayoutINS4_7SwizzleILi3ELi4ELi3EEENS4_18smem_ptr_flag_bitsILi32EEENSQ_INS5_IJNSA_ILi8EEENSA_ILi32EEEEEENS5_IJS14_SB_EEEEEEEvNS4_8identityESX_S18_vS19_EENS_8epilogue10collective18CollectiveEpilogueINS1B_23Sm100TmaWarpSpecializedILi3ELi2ELi16ELb1ELb0EEEJSF_NS5_IJNSQ_ISE_SB_EENSQ_IS14_SB_EEEEEfSG_fSG_NS1B_6fusion15FusionCallbacksIS1F_NS1J_17LinearCombinationIffffLNS_15FloatRoundStyleE2EEESF_S1I_JEEENS4_5SM1004TMEM4LOAD26SM100_TMEM_LOAD_16dp128b8xESX_S18_NS4_17SM75_U32x4_LDSM_NENS4_14SM90_TMA_STOREES18_NS4_17SM90_U32x4_STSM_NENS4_39AutoVectorizingCopyWithAssumedAlignmentILi128EEEEEEvvEEEEvNT_6ParamsE,"ax",@progbits
	.align	128
.text._ZN7cutlass13device_kernelINS_4gemm6kernel13GemmUniversalIN4cute5tupleIJiiiiEEENS1_10collective13CollectiveMmaINS1_35MainloopSm100TmaUmmaWarpSpecializedILi2ELi2ELi4ENS5_IJNS4_1CILi1EEESB_SB_EEEEENS5_IJNSA_ILi64EEESE_SE_EEEfNS5_IJlSB_lEEEfSG_NS4_8TiledMMAINS4_8MMA_AtomIJNS4_17SM100_MMA_TF32_SSINS_10tfloat32_tESK_fLi64ELi64ELNS4_4UMMA5MajorE0ELSM_0ELNSL_7ScaleInE0ELSN_0EEEEEENS4_6LayoutISC_NS5_IJNSA_ILi0EEESR_SR_EEEEENS5_IJNS4_10UnderscoreESU_SU_EEEEENS4_13SM90_TMA_LOADENS4_14ComposedLayoutINS4_7SwizzleILi3ELi4ELi3EEENS4_18smem_ptr_flag_bitsILi32EEENSQ_INS5_IJNSA_ILi8EEENSA_ILi32EEEEEENS5_IJS14_SB_EEEEEEEvNS4_8identityESX_S18_vS19_EENS_8epilogue10collective18CollectiveEpilogueINS1B_23Sm100TmaWarpSpecializedILi3ELi2ELi16ELb1ELb0EEEJSF_NS5_IJNSQ_ISE_SB_EENSQ_IS14_SB_EEEEEfSG_fSG_NS1B_6fusion15FusionCallbacksIS1F_NS1J_17LinearCombinationIffffLNS_15FloatRoundStyleE2EEESF_S1I_JEEENS4_5SM1004TMEM4LOAD26SM100_TMEM_LOAD_16dp128b8xESX_S18_NS4_17SM75_U32x4_LDSM_NENS4_14SM90_TMA_STOREES18_NS4_17SM90_U32x4_STSM_NENS4_39AutoVectorizingCopyWithAssumedAlignmentILi128EEEEEEvvEEEEvNT_6ParamsE:
        .type           _ZN7cutlass13device_kernelINS_4gemm6kernel13GemmUniversalIN4cute5tupleIJiiiiEEENS1_10collective13CollectiveMmaINS1_35MainloopSm100TmaUmmaWarpSpecializedILi2ELi2ELi4ENS5_IJNS4_1CILi1EEESB_SB_EEEEENS5_IJNSA_ILi64EEESE_SE_EEEfNS5_IJlSB_lEEEfSG_NS4_8TiledMMAINS4_8MMA_AtomIJNS4_17SM100_MMA_TF32_SSINS_10tfloat32_tESK_fLi64ELi64ELNS4_4UMMA5MajorE0ELSM_0ELNSL_7ScaleInE0ELSN_0EEEEEENS4_6LayoutISC_NS5_IJNSA_ILi0EEESR_SR_EEEEENS5_IJNS4_10UnderscoreESU_SU_EEEEENS4_13SM90_TMA_LOADENS4_14ComposedLayoutINS4_7SwizzleILi3ELi4ELi3EEENS4_18smem_ptr_flag_bitsILi32EEENSQ_INS5_IJNSA_ILi8EEENSA_ILi32EEEEEENS5_IJS14_SB_EEEEEEEvNS4_8identityESX_S18_vS19_EENS_8epilogue10collective18CollectiveEpilogueINS1B_23Sm100TmaWarpSpecializedILi3ELi2ELi16ELb1ELb0EEEJSF_NS5_IJNSQ_ISE_SB_EENSQ_IS14_SB_EEEEEfSG_fSG_NS1B_6fusion15FusionCallbacksIS1F_NS1J_17LinearCombinationIffffLNS_15FloatRoundStyleE2EEESF_S1I_JEEENS4_5SM1004TMEM4LOAD26SM100_TMEM_LOAD_16dp128b8xESX_S18_NS4_17SM75_U32x4_LDSM_NENS4_14SM90_TMA_STOREES18_NS4_17SM90_U32x4_STSM_NENS4_39AutoVectorizingCopyWithAssumedAlignmentILi128EEEEEEvvEEEEvNT_6ParamsE,@function
        .size           _ZN7cutlass13device_kernelINS_4gemm6kernel13GemmUniversalIN4cute5tupleIJiiiiEEENS1_10collective13CollectiveMmaINS1_35MainloopSm100TmaUmmaWarpSpecializedILi2ELi2ELi4ENS5_IJNS4_1CILi1EEESB_SB_EEEEENS5_IJNSA_ILi64EEESE_SE_EEEfNS5_IJlSB_lEEEfSG_NS4_8TiledMMAINS4_8MMA_AtomIJNS4_17SM100_MMA_TF32_SSINS_10tfloat32_tESK_fLi64ELi64ELNS4_4UMMA5MajorE0ELSM_0ELNSL_7ScaleInE0ELSN_0EEEEEENS4_6LayoutISC_NS5_IJNSA_ILi0EEESR_SR_EEEEENS5_IJNS4_10UnderscoreESU_SU_EEEEENS4_13SM90_TMA_LOADENS4_14ComposedLayoutINS4_7SwizzleILi3ELi4ELi3EEENS4_18smem_ptr_flag_bitsILi32EEENSQ_INS5_IJNSA_ILi8EEENSA_ILi32EEEEEENS5_IJS14_SB_EEEEEEEvNS4_8identityESX_S18_vS19_EENS_8epilogue10collective18CollectiveEpilogueINS1B_23Sm100TmaWarpSpecializedILi3ELi2ELi16ELb1ELb0EEEJSF_NS5_IJNSQ_ISE_SB_EENSQ_IS14_SB_EEEEEfSG_fSG_NS1B_6fusion15FusionCallbacksIS1F_NS1J_17LinearCombinationIffffLNS_15FloatRoundStyleE2EEESF_S1I_JEEENS4_5SM1004TMEM4LOAD26SM100_TMEM_LOAD_16dp128b8xESX_S18_NS4_17SM75_U32x4_LDSM_NENS4_14SM90_TMA_STOREES18_NS4_17SM90_U32x4_STSM_NENS4_39AutoVectorizingCopyWithAssumedAlignmentILi128EEEEEEvvEEEEvNT_6ParamsE,(.L_x_148 - _ZN7cutlass13device_kernelINS_4gemm6kernel13GemmUniversalIN4cute5tupleIJiiiiEEENS1_10collective13CollectiveMmaINS1_35MainloopSm100TmaUmmaWarpSpecializedILi2ELi2ELi4ENS5_IJNS4_1CILi1EEESB_SB_EEEEENS5_IJNSA_ILi64EEESE_SE_EEEfNS5_IJlSB_lEEEfSG_NS4_8TiledMMAINS4_8MMA_AtomIJNS4_17SM100_MMA_TF32_SSINS_10tfloat32_tESK_fLi64ELi64ELNS4_4UMMA5MajorE0ELSM_0ELNSL_7ScaleInE0ELSN_0EEEEEENS4_6LayoutISC_NS5_IJNSA_ILi0EEESR_SR_EEEEENS5_IJNS4_10UnderscoreESU_SU_EEEEENS4_13SM90_TMA_LOADENS4_14ComposedLayoutINS4_7SwizzleILi3ELi4ELi3EEENS4_18smem_ptr_flag_bitsILi32EEENSQ_INS5_IJNSA_ILi8EEENSA_ILi32EEEEEENS5_IJS14_SB_EEEEEEEvNS4_8identityESX_S18_vS19_EENS_8epilogue10collective18CollectiveEpilogueINS1B_23Sm100TmaWarpSpecializedILi3ELi2ELi16ELb1ELb0EEEJSF_NS5_IJNSQ_ISE_SB_EENSQ_IS14_SB_EEEEEfSG_fSG_NS1B_6fusion15FusionCallbacksIS1F_NS1J_17LinearCombinationIffffLNS_15FloatRoundStyleE2EEESF_S1I_JEEENS4_5SM1004TMEM4LOAD26SM100_TMEM_LOAD_16dp128b8xESX_S18_NS4_17SM75_U32x4_LDSM_NENS4_14SM90_TMA_STOREES18_NS4_17SM90_U32x4_STSM_NENS4_39AutoVectorizingCopyWithAssumedAlignmentILi128EEEEEEvvEEEEvNT_6ParamsE)
        .other          _ZN7cutlass13device_kernelINS_4gemm6kernel13GemmUniversalIN4cute5tupleIJiiiiEEENS1_10collective13CollectiveMmaINS1_35MainloopSm100TmaUmmaWarpSpecializedILi2ELi2ELi4ENS5_IJNS4_1CILi1EEESB_SB_EEEEENS5_IJNSA_ILi64EEESE_SE_EEEfNS5_IJlSB_lEEEfSG_NS4_8TiledMMAINS4_8MMA_AtomIJNS4_17SM100_MMA_TF32_SSINS_10tfloat32_tESK_fLi64ELi64ELNS4_4UMMA5MajorE0ELSM_0ELNSL_7ScaleInE0ELSN_0EEEEEENS4_6LayoutISC_NS5_IJNSA_ILi0EEESR_SR_EEEEENS5_IJNS4_10UnderscoreESU_SU_EEEEENS4_13SM90_TMA_LOADENS4_14ComposedLayoutINS4_7SwizzleILi3ELi4ELi3EEENS4_18smem_ptr_flag_bitsILi32EEENSQ_INS5_IJNSA_ILi8EEENSA_ILi32EEEEEENS5_IJS14_SB_EEEEEEEvNS4_8identityESX_S18_vS19_EENS_8epilogue10collective18CollectiveEpilogueINS1B_23Sm100TmaWarpSpecializedILi3ELi2ELi16ELb1ELb0EEEJSF_NS5_IJNSQ_ISE_SB_EENSQ_IS14_SB_EEEEEfSG_fSG_NS1B_6fusion15FusionCallbacksIS1F_NS1J_17LinearCombinationIffffLNS_15FloatRoundStyleE2EEESF_S1I_JEEENS4_5SM1004TMEM4LOAD26SM100_TMEM_LOAD_16dp128b8xESX_S18_NS4_17SM75_U32x4_LDSM_NENS4_14SM90_TMA_STOREES18_NS4_17SM90_U32x4_STSM_NENS4_39AutoVectorizingCopyWithAssumedAlignmentILi128EEEEEEvvEEEEvNT_6ParamsE,@"STO_CUDA_ENTRY STV_DEFAULT"
_ZN7cutlass13device_kernelINS_4gemm6kernel13GemmUniversalIN4cute5tupleIJiiiiEEENS1_10collective13CollectiveMmaINS1_35MainloopSm100TmaUmmaWarpSpecializedILi2ELi2ELi4ENS5_IJNS4_1CILi1EEESB_SB_EEEEENS5_IJNSA_ILi64EEESE_SE_EEEfNS5_IJlSB_lEEEfSG_NS4_8TiledMMAINS4_8MMA_AtomIJNS4_17SM100_MMA_TF32_SSINS_10tfloat32_tESK_fLi64ELi64ELNS4_4UMMA5MajorE0ELSM_0ELNSL_7ScaleInE0ELSN_0EEEEEENS4_6LayoutISC_NS5_IJNSA_ILi0EEESR_SR_EEEEENS5_IJNS4_10UnderscoreESU_SU_EEEEENS4_13SM90_TMA_LOADENS4_14ComposedLayoutINS4_7SwizzleILi3ELi4ELi3EEENS4_18smem_ptr_flag_bitsILi32EEENSQ_INS5_IJNSA_ILi8EEENSA_ILi32EEEEEENS5_IJS14_SB_EEEEEEEvNS4_8identityESX_S18_vS19_EENS_8epilogue10collective18CollectiveEpilogueINS1B_23Sm100TmaWarpSpecializedILi3ELi2ELi16ELb1ELb0EEEJSF_NS5_IJNSQ_ISE_SB_EENSQ_IS14_SB_EEEEEfSG_fSG_NS1B_6fusion15FusionCallbacksIS1F_NS1J_17LinearCombinationIffffLNS_15FloatRoundStyleE2EEESF_S1I_JEEENS4_5SM1004TMEM4LOAD26SM100_TMEM_LOAD_16dp128b8xESX_S18_NS4_17SM75_U32x4_LDSM_NENS4_14SM90_TMA_STOREES18_NS4_17SM90_U32x4_STSM_NENS4_39AutoVectorizingCopyWithAssumedAlignmentILi128EEEEEEvvEEEEvNT_6ParamsE:
[----:B------:R-:W1:Y:S01]  /*0000*/  LDC R1, c[0x0][0x37c] ;  /* 0x0000df00ff017b82 */ /* 0x000e620000000800 */
[----:B------:R-:W2:Y:S01]  /*0010*/  S2R R75, SR_TID.X ;  /* 0x00000000004b7919 */ /* 0x000ea20000002100 */
[----:B------:R-:W3:Y:S01]  /*0020*/  LDCU.64 UR4, c[0x0][0x890] ;  /* 0x00011200ff0477ac */ /* 0x000ee20008000a00 */
[----:B------:R-:W-:Y:S02]  /*0030*/  PRMT R64, RZ, 0x7610, R64 ;  /* 0x00007610ff407816 */ /* 0x000fe40000000040 */
[----:B------:R-:W-:Y:S01]  /*0040*/  ELECT P5, URZ, PT ;  /* 0x0000000000ff782f */ /* 0x000fe200038a0000 */
[----:B------:R-:W4:Y:S01]  /*0050*/  LDCU.64 UR46, c[0x0][0x358] ;  /* 0x00006b00ff2e77ac */ /* 0x000f220008000a00 */
[----:B---3--:R-:W-:-:S04]  /*0060*/  UISETP.NE.U32.AND UP0, UPT, UR4, URZ, UPT ;  /* 0x000000ff0400728c */ /* 0x008fc8000bf05070 */
[----:B------:R-:W-:Y:S01]  /*0070*/  UISETP.NE.AND.EX UP0, UPT, UR5, URZ, UPT, UP0 ;  /* 0x000000ff0500728c */ /* 0x000fe2000bf05300 */
[----:B--2---:R-:W-:-:S05]  /*0080*/  SHF.R.U32.HI R69, RZ, 0x5, R75 ;  /* 0x00000005ff457819 */ /* 0x004fca000001164b */
[----:B------:R-:W2:Y:S02]  /*0090*/  SHFL.IDX PT, R0, R69, RZ, 0x1f ;  /* 0x00001fff45007589 */ /* 0x000ea400000e0000 */
[----:B--2---:R-:W-:Y:S01]  /*00a0*/  R2UR UR8, R0 ;  /* 0x00000000000872ca */ /* 0x004fe200000e0000 */
[----:B-1--4-:R-:W-:-:S14]  /*00b0*/  BRA.U UP0, `(.L_x_0) ;  /* 0x00000001002c7547 */ /* 0x012fdc000b800000 */
[----:B------:R-:W1:Y:S02]  /*00c0*/  LDCU.64 UR6, c[0x0][0x888] ;  /* 0x00011100ff0677ac */ /* 0x000e640008000a00 */
[----:B-1----:R-:W-:-:S04]  /*00d0*/  UISETP.NE.U32.AND UP0, UPT, UR6, URZ, UPT ;  /* 0x000000ff0600728c */ /* 0x002fc8000bf05070 */
[----:B------:R-:W-:-:S09]  /*00e0*/  UISETP.NE.AND.EX UP0, UPT, UR7, URZ, UPT, UP0 ;  /* 0x000000ff0700728c */ /* 0x000fd2000bf05300 */
[----:B------:R-:W-:Y:S05]  /*00f0*/  BRA.U !UP0, `(.L_x_1) ;  /* 0x0000000108107547 */ /* 0x000fea000b800000 */
[----:B------:R-:W1:Y:S02]  /*0100*/  LDC.64 R2, c[0x0][0x888] ;  /* 0x00022200ff027b82 */ /* 0x000e640000000a00 */
[----:B-1----:R1:W5:Y:S01]  /*0110*/  LDG.E R35, desc[UR46][R2.64] ;  /* 0x0000002e02237981 */ /* 0x002362000c1e1900 */
[----:B------:R-:W-:Y:S01]  /*0120*/  HFMA2 R64, -RZ, RZ, 0, 5.9604644775390625e-08 ;  /* 0x00000001ff407431 */ /* 0x000fe200000001ff */
[----:B------:R-:W-:Y:S05]  /*0130*/  BRA `(.L_x_0) ;  /* 0x00000000000c7947 */ /* 0x000fea0003800000 */
.L_x_1:
[----:B------:R-:W1:Y:S01]  /*0140*/  LDCU UR6, c[0x0][0x880] ;  /* 0x00011000ff0677ac */ /* 0x000e620008000800 */
[----:B------:R-:W-:Y:S01]  /*0150*/  HFMA2 R64, -RZ, RZ, 0, 5.9604644775390625e-08 ;  /* 0x00000001ff407431 */ /* 0x000fe200000001ff */
[----:B-1----:R-:W-:-:S07]  /*0160*/  MOV R35, UR6 ;  /* 0x0000000600237c02 */ /* 0x002fce0008000f00 */
.L_x_0:
[----:B------:R-:W2:Y:S02]  /*0170*/  LDCU.64 UR6, c[0x0][0x8b0] ;  /* 0x00011600ff0677ac */ /* 0x000ea40008000a00 */
[----:B--2---:R-:W-:-:S04]  /*0180*/  UISETP.NE.U32.AND UP0, UPT, UR6, URZ, UPT ;  /* 0x000000ff0600728c */ /* 0x004fc8000bf05070 */
[----:B------:R-:W-:-:S09]  /*0190*/  UISETP.NE.AND.EX UP0, UPT, UR7, URZ, UPT, UP0 ;  /* 0x000000ff0700728c */ /* 0x000fd2000bf05300 */
[----:B------:R-:W-:Y:S05]  /*01a0*/  BRA.U UP0, `(.L_x_2) ;  /* 0x0000000100247547 */ /* 0x000fea000b800000 */
[----:B------:R-:W2:Y:S02]  /*01b0*/  LDCU.64 UR6, c[0x0][0x8a8] ;  /* 0x00011500ff0677ac */ /* 0x000ea40008000a00 */
[----:B--2---:R-:W-:-:S04]  /*01c0*/  UISETP.NE.U32.AND UP0, UPT, UR6, URZ, UPT ;  /* 0x000000ff0600728c */ /* 0x004fc8000bf05070 */
[----:B------:R-:W-:-:S09]  /*01d0*/  UISETP.NE.AND.EX UP0, UPT, UR7, URZ, UPT, UP0 ;  /* 0x000000ff0700728c */ /* 0x000fd2000bf05300 */
[----:B------:R-:W-:Y:S05]  /*01e0*/  BRA.U !UP0, `(.L_x_3) ;  /* 0x00000001080c7547 */ /* 0x000fea000b800000 */
[----:B-1----:R-:W1:Y:S02]  /*01f0*/  LDC.64 R2, c[0x0][0x8a8] ;  /* 0x00022a00ff027b82 */ /* 0x002e640000000a00 */
[----:B-1----:R2:W5:Y:S01]  /*0200*/  LDG.E R33, desc[UR46][R2.64] ;  /* 0x0000002e02217981 */ /* 0x002562000c1e1900 */
[----:B------:R-:W-:Y:S05]  /*0210*/  BRA `(.L_x_2) ;  /* 0x0000000000087947 */ /* 0x000fea0003800000 */
.L_x_3:
[----:B------:R-:W2:Y:S02]  /*0220*/  LDCU UR6, c[0x0][0x8a0] ;  /* 0x00011400ff0677ac */ /* 0x000ea40008000800 */
[----:B--2---:R-:W-:Y:S02]  /*0230*/  MOV R33, UR6 ;  /* 0x0000000600217c02 */ /* 0x004fe40008000f00 */
.L_x_2:
[----:B------:R-:W-:Y:S01]  /*0240*/  IMAD.U32 R0, RZ, RZ, UR8 ;  /* 0x00000008ff007e24 */ /* 0x000fe2000f8e00ff */
[----:B------:R-:W-:Y:S04]  /*0250*/  BSSY.RECONVERGENT B0, `(.L_x_4) ;  /* 0x000000c000007945 */ /* 0x000fe80003800200 */
[C---:B------:R-:W-:Y:S02]  /*0260*/  ISETP.NE.OR P1, PT, R0.reuse, 0x1, !P5 ;  /* 0x000000010000780c */ /* 0x040fe40006f25670 */
[----:B------:R-:W-:-:S11]  /*0270*/  ISETP.NE.OR P0, PT, R0, 0x3, !P5 ;  /* 0x000000030000780c */ /* 0x000fd60006f05670 */
[----:B------:R-:W-:Y:S05]  /*0280*/  @P1 BRA `(.L_x_5) ;  /* 0x0000000000201947 */ /* 0x000fea0003800000 */
[----:B------:R-:W3:Y:S02]  /*0290*/  LDCU.64 UR6, c[0x0][0x348] ;  /* 0x00006900ff0677ac */ /* 0x000ee40008000a00 */
[----:B---3--:R-:W-:Y:S02]  /*02a0*/  UIADD3 UR10, UP1, UPT, UR6, 0x80, URZ ;  /* 0x00000080060a7890 */ /* 0x008fe4000ff3e0ff */
[----:B------:R-:W-:Y:S02]  /*02b0*/  UIADD3 UR6, UP0, UPT, UR6, 0x180, URZ ;  /* 0x0000018006067890 */ /* 0x000fe4000ff1e0ff */
[----:B------:R-:W-:Y:S02]  /*02c0*/  UIADD3.X UR11, UPT, UPT, URZ, UR7, URZ, UP1, !UPT ;  /* 0x00000007ff0b7290 */ /* 0x000fe40008ffe4ff */
[----:B------:R-:W-:-:S07]  /*02d0*/  UIADD3.X UR7, UPT, UPT, URZ, UR7, URZ, UP0, !UPT ;  /* 0x00000007ff077290 */ /* 0x000fce00087fe4ff */
[----:B------:R3:W-:Y:S02]  /*02e0*/  UTMACCTL.PF [UR10] ;  /* 0x000000000a0079b9 */ /* 0x0007e40008040000 */
[----:B------:R3:W-:Y:S02]  /*02f0*/  UTMACCTL.PF [UR6] ;  /* 0x00000000060079b9 */ /* 0x0007e40008040000 */
[----:B---3--:R-:W-:Y:S01]  /*0300*/  NOP ;  /* 0x0000000000007918 */ /* 0x008fe20000000000 */
.L_x_5:
[----:B------:R-:W-:Y:S05]  /*0310*/  BSYNC.RECONVERGENT B0 ;  /* 0x0000000000007941 */ /* 0x000fea0003800200 */
.L_x_4:
[----:B------:R-:W-:Y:S04]  /*0320*/  BSSY.RECONVERGENT B0, `(.L_x_6) ;  /* 0x000000a000007945 */ /* 0x000fe80003800200 */
        /* <DEDUP_REMOVED lines=9> */
.L_x_7:
[----:B------:R-:W-:Y:S05]  /*03c0*/  BSYNC.RECONVERGENT B0 ;  /* 0x0000000000007941 */ /* 0x000fea0003800200 */
.L_x_6:
[----:B------:R-:W3:Y:S01]  /*03d0*/  LDCU.64 UR6, c[0x0][0x888] ;  /* 0x00011100ff0677ac */ /* 0x000ee20008000a00 */
[----:B------:R-:W-:Y:S02]  /*03e0*/  UISETP.EQ.U32.AND UP1, UPT, UR4, URZ, UPT ;  /* 0x000000ff0400728c */ /* 0x000fe4000bf22070 */
[----:B------:R-:W-:Y:S02]  /*03f0*/  UPLOP3.LUT UP2, UPT, UPT, UPT, UPT, 0x80, 0x8 ;  /* 0x000000000008789c */ /* 0x000fe40003f4f070 */
[----:B---3--:R-:W-:-:S04]  /*0400*/  UISETP.NE.U32.AND UP0, UPT, UR6, URZ, UPT ;  /* 0x000000ff0600728c */ /* 0x008fc8000bf05070 */
[----:B------:R-:W-:-:S04]  /*0410*/  UISETP.NE.AND.EX UP0, UPT, UR7, URZ, UPT, UP0 ;  /* 0x000000ff0700728c */ /* 0x000fc8000bf05300 */
[----:B------:R-:W-:-:S04]  /*0420*/  UISETP.EQ.OR.EX UP3, UPT, UR5, URZ, !UP0, UP1 ;  /* 0x000000ff0500728c */ /* 0x000fc8000c762710 */
[----:B------:R-:W-:-:S05]  /*0430*/  UP2UR UR53, UPR, URZ, 0x8 ;  /* 0x00000008ff357883 */ /* 0x000fca0008000000 */
[----:B------:R-:W-:Y:S07]  /*0440*/  BRA.U !UP3, `(.L_x_8) ;  /* 0x000000010b207547 */ /* 0x000fee000b800000 */
[----:B------:R-:W-:Y:S01]  /*0450*/  UISETP.NE.U32.AND UP2, UPT, UR4, URZ, UPT ;  /* 0x000000ff0400728c */ /* 0x000fe2000bf45070 */
[----:B-----5:R-:W-:Y:S01]  /*0460*/  FSETP.NEU.AND P0, PT, R35, RZ, PT ;  /* 0x000000ff2300720b */ /* 0x020fe20003f0d000 */
[----:B------:R-:W-:Y:S02]  /*0470*/  USEL UR4, URZ, 0xffffffff, UP0 ;  /* 0xffffffffff047887 */ /* 0x000fe40008000000 */
[----:B------:R-:W-:-:S10]  /*0480*/  UISETP.NE.AND.EX UP2, UPT, UR5, URZ, UPT, UP2 ;  /* 0x000000ff0500728c */ /* 0x000fd4000bf45320 */
[----:B------:R-:W-:Y:S01]  /*0490*/  VOTEU.ANY UP1, P0 ;  /* 0x0000000000ff7886 */ /* 0x000fe20000020100 */
[----:B------:R-:W-:-:S04]  /*04a0*/  @!UP2 USEL UR4, URZ, 0xffffffff, UP1 ;  /* 0xffffffffff04a887 */ /* 0x000fc80008800000 */
[----:B------:R-:W-:-:S04]  /*04b0*/  ULOP3.LUT UR4, UR4, 0x1, URZ, 0xc0, !UPT ;  /* 0x0000000104047892 */ /* 0x000fc8000f8ec0ff */
[----:B------:R-:W-:-:S11]  /*04c0*/  UISETP.NE.U32.AND UP2, UPT, UR4, 0x1, UPT ;  /* 0x000000010400788c */ /* 0x000fd6000bf45070 */
.L_x_8:
[----:B-12---:R-:W1:Y:S01]  /*04d0*/  SHFL.IDX PT, R2, R69, RZ, 0x1f ;  /* 0x00001fff45027589 */ /* 0x006e6200000e0000 */
[----:B------:R-:W-:-:S04]  /*04e0*/  UISETP.NE.AND UP1, UPT, UR8, 0x2, UPT ;  /* 0x000000020800788c */ /* 0x000fc8000bf25270 */
[----:B------:R-:W-:Y:S01]  /*04f0*/  USEL UR6, URZ, 0x1, UP1 ;  /* 0x00000001ff067887 */ /* 0x000fe20008800000 */
[----:B-1----:R-:W-:-:S13]  /*0500*/  ISETP.NE.AND P0, PT, R2, RZ, PT ;  /* 0x000000ff0200720c */ /* 0x002fda0003f05270 */
[----:B------:R-:W-:Y:S05]  /*0510*/  @P0 BRA `(.L_x_9) ;  /* 0x0000000000380947 */ /* 0x000fea0003800000 */
[----:B------:R-:W1:Y:S01]  /*0520*/  S2UR UR5, SR_CgaCtaId ;  /* 0x00000000000579c3 */ /* 0x000e620000008800 */
[----:B------:R-:W-:Y:S01]  /*0530*/  UMOV UR7, 0x400 ;  /* 0x0000040000077882 */ /* 0x000fe20000000000 */
[----:B------:R-:W-:Y:S01]  /*0540*/  UMOV UR4, 0x1 ;  /* 0x0000000100047882 */ /* 0x000fe20000000000 */
[----:B------:R-:W-:Y:S01]  /*0550*/  ELECT P0, URZ, PT ;  /* 0x0000000000ff782f */ /* 0x000fe20003800000 */
[----:B------:R-:W-:-:S04]  /*0560*/  UIADD3 UR10, UPT, UPT, -UR4, 0x100000, URZ ;  /* 0x00100000040a7890 */ /* 0x000fc8000fffe1ff */
[----:B------:R-:W-:Y:S02]  /*0570*/  USHF.L.U32 UR11, UR10, 0xb, URZ ;  /* 0x0000000b0a0b7899 */ /* 0x000fe400080006ff */
[----:B------:R-:W-:Y:S02]  /*0580*/  USHF.L.U32 UR10, UR10, 0x1, URZ ;  /* 0x000000010a0a7899 */ /* 0x000fe400080006ff */
[----:B-1----:R-:W-:Y:S01]  /*0590*/  ULEA UR5, UR5, UR7, 0x18 ;  /* 0x0000000705057291 */ /* 0x002fe2000f8ec0ff */
[----:B------:R-:W1:Y:S11]  /*05a0*/  FENCE.VIEW.ASYNC.S ;  /* 0x00000000000073c6 */ /* 0x000e760000000000 */
[----:B-1----:R1:W2:Y:S01]  /*05b0*/  SYNCS.EXCH.64 URZ, [UR5], UR10 ;  /* 0x0000000a05ff75b2 */ /* 0x0022a20008000100 */
[----:B------:R1:W3:Y:S01]  /*05c0*/  SYNCS.EXCH.64 URZ, [UR5+0x10], UR10 ;  /* 0x0000100a05ff75b2 */ /* 0x0002e20008000100 */
[----:B------:R1:W4:Y:S01]  /*05d0*/  SYNCS.EXCH.64 URZ, [UR5+0x8], UR10 ;  /* 0x0000080a05ff75b2 */ /* 0x0003220008000100 */
[----:B------:R1:W1:Y:S01]  /*05e0*/  SYNCS.EXCH.64 URZ, [UR5+0x18], UR10 ;  /* 0x0000180a05ff75b2 */ /* 0x0002620008000100 */
[----:B------:R-:W-:Y:S01]  /*05f0*/  NOP ;  /* 0x0000000000007918 */ /* 0x000fe20000000000 */
.L_x_9:
[----:B------:R-:W2:Y:S01]  /*0600*/  SHFL.IDX PT, R2, R69, RZ, 0x1f ;  /* 0x00001fff45027589 */ /* 0x000ea200000e0000 */
[----:B------:R-:W-:Y:S01]  /*0610*/  NOP ;  /* 0x0000000000007918 */ /* 0x000fe20000000000 */
[----:B--2---:R-:W-:-:S13]  /*0620*/  ISETP.NE.AND P0, PT, R2, 0x1, PT ;  /* 0x000000010200780c */ /* 0x004fda0003f05270 */
[----:B------:R-:W-:Y:S05]  /*0630*/  @P0 BRA `(.L_x_10) ;  /* 0x0000000000500947 */ /* 0x000fea0003800000 */
[----:B------:R-:W2:Y:S01]  /*0640*/  S2UR UR7, SR_CgaCtaId ;  /* 0x00000000000779c3 */ /* 0x000ea20000008800 */
[----:B------:R-:W-:Y:S01]  /*0650*/  UMOV UR9, 0x400 ;  /* 0x0000040000097882 */ /* 0x000fe20000000000 */
[----:B-1----:R-:W-:Y:S01]  /*0660*/  UMOV UR5, 0x20 ;  /* 0x0000002000057882 */ /* 0x002fe20000000000 */
[----:B------:R-:W-:Y:S01]  /*0670*/  UMOV UR4, 0x80 ;  /* 0x0000008000047882 */ /* 0x000fe20000000000 */
[----:B------:R-:W-:-:S04]  /*0680*/  UIADD3 UR10, UPT, UPT, -UR5, 0x100000, URZ ;  /* 0x00100000050a7890 */ /* 0x000fc8000fffe1ff */
[----:B------:R-:W-:Y:S02]  /*0690*/  USHF.L.U32 UR11, UR10, 0xb, URZ ;  /* 0x0000000b0a0b7899 */ /* 0x000fe400080006ff */
[----:B------:R-:W-:Y:S02]  /*06a0*/  USHF.L.U32 UR10, UR10, 0x1, URZ ;  /* 0x000000010a0a7899 */ /* 0x000fe400080006ff */
[----:B------:R-:W-:-:S04]  /*06b0*/  UIADD3 UR4, UPT, UPT, -UR4, 0x100000, URZ ;  /* 0x0010000004047890 */ /* 0x000fc8000fffe1ff */
[----:B------:R-:W-:Y:S02]  /*06c0*/  USHF.L.U32 UR5, UR4, 0xb, URZ ;  /* 0x0000000b04057899 */ /* 0x000fe400080006ff */
[----:B------:R-:W-:Y:S01]  /*06d0*/  USHF.L.U32 UR4, UR4, 0x1, URZ ;  /* 0x0000000104047899 */ /* 0x000fe200080006ff */
[----:B------:R-:W-:Y:S01]  /*06e0*/  ELECT P0, URZ, PT ;  /* 0x0000000000ff782f */ /* 0x000fe20003800000 */
[----:B--2---:R-:W-:Y:S01]  /*06f0*/  ULEA UR7, UR7, UR9, 0x18 ;  /* 0x0000000907077291 */ /* 0x004fe2000f8ec0ff */
[----:B------:R-:W1:Y:S11]  /*0700*/  FENCE.VIEW.ASYNC.S ;  /* 0x00000000000073c6 */ /* 0x000e760000000000 */
[----:B-1----:R2:W1:Y:S01]  /*0710*/  SYNCS.EXCH.64 URZ, [UR7+0x20], UR10 ;  /* 0x0000200a07ff75b2 */ /* 0x0024620008000100 */
[----:B------:R2:W1:Y:S01]  /*0720*/  SYNCS.EXCH.64 URZ, [UR7+0x38], UR4 ;  /* 0x0000380407ff75b2 */ /* 0x0004620008000100 */
[----:B------:R2:W1:Y:S01]  /*0730*/  SYNCS.EXCH.64 URZ, [UR7+0x28], UR10 ;  /* 0x0000280a07ff75b2 */ /* 0x0004620008000100 */
[----:B------:R2:W1:Y:S01]  /*0740*/  SYNCS.EXCH.64 URZ, [UR7+0x40], UR4 ;  /* 0x0000400407ff75b2 */ /* 0x0004620008000100 */
[----:B------:R2:W1:Y:S01]  /*0750*/  SYNCS.EXCH.64 URZ, [UR7+0x30], UR10 ;  /* 0x0000300a07ff75b2 */ /* 0x0004620008000100 */
[----:B------:R2:W1:Y:S02]  /*0760*/  SYNCS.EXCH.64 URZ, [UR7+0x48], UR4 ;  /* 0x0000480407ff75b2 */ /* 0x0004640008000100 */
[----:B--2---:R-:W-:Y:S01]  /*0770*/  NOP ;  /* 0x0000000000007918 */ /* 0x004fe20000000000 */
.L_x_10:
[----:B------:R-:W2:Y:S01]  /*0780*/  SHFL.IDX PT, R2, R69, RZ, 0x1f ;  /* 0x00001fff45027589 */ /* 0x000ea200000e0000 */
[----:B------:R-:W-:Y:S01]  /*0790*/  NOP ;  /* 0x0000000000007918 */ /* 0x000fe20000000000 */
[----:B--2---:R-:W-:-:S13]  /*07a0*/  ISETP.NE.AND P0, PT, R2, 0x3, PT ;  /* 0x000000030200780c */ /* 0x004fda0003f05270 */
[----:B------:R-:W-:Y:S05]  /*07b0*/  @P0 BRA `(.L_x_11) ;  /* 0x0000000000300947 */ /* 0x000fea0003800000 */
[----:B-1----:R-:W1:Y:S01]  /*07c0*/  S2UR UR5, SR_CgaCtaId ;  /* 0x00000000000579c3 */ /* 0x002e620000008800 */
        /* <DEDUP_REMOVED lines=8> */
[----:B-1----:R2:W1:Y:S01]  /*0850*/  SYNCS.EXCH.64 URZ, [UR5+0x50], UR10 ;  /* 0x0000500a05ff75b2 */ /* 0x0024620008000100 */
[----:B------:R2:W1:Y:S02]  /*0860*/  SYNCS.EXCH.64 URZ, [UR5+0x58], UR10 ;  /* 0x0000580a05ff75b2 */ /* 0x0004640008000100 */
[----:B--2---:R-:W-:Y:S01]  /*0870*/  NOP ;  /* 0x0000000000007918 */ /* 0x004fe20000000000 */
.L_x_11:
[----:B------:R-:W2:Y:S01]  /*0880*/  SHFL.IDX PT, R2, R69, RZ, 0x1f ;  /* 0x00001fff45027589 */ /* 0x000ea200000e0000 */
[----:B------:R-:W-:Y:S01]  /*0890*/  NOP ;  /* 0x0000000000007918 */ /* 0x000fe20000000000 */
[----:B--2---:R-:W-:-:S13]  /*08a0*/  ISETP.NE.AND P0, PT, R2, 0x4, PT ;  /* 0x000000040200780c */ /* 0x004fda0003f05270 */
[----:B------:R-:W-:Y:S05]  /*08b0*/  @P0 BRA `(.L_x_12) ;  /* 0x00000000004c0947 */ /* 0x000fea0003800000 */
[----:B-1----:R-:W1:Y:S01]  /*08c0*/  S2UR UR5, SR_CgaCtaId ;  /* 0x00000000000579c3 */ /* 0x002e620000008800 */
[----:B------:R-:W-:Y:S01]  /*08d0*/  UMOV UR9, 0x100 ;  /* 0x0000010000097882 */ /* 0x000fe20000000000 */
[----:B------:R-:W-:Y:S01]  /*08e0*/  UMOV UR7, 0x400 ;  /* 0x0000040000077882 */ /* 0x000fe20000000000 */
[----:B------:R-:W-:Y:S01]  /*08f0*/  USEL UR9, UR9, 0xe0, UP2 ;  /* 0x000000e009097887 */ /* 0x000fe20009000000 */
[----:B------:R-:W-:Y:S01]  /*0900*/  UMOV UR4, 0x1 ;  /* 0x0000000100047882 */ /* 0x000fe20000000000 */
[----:B------:R-:W-:Y:S01]  /*0910*/  ELECT P0, URZ, PT ;  /* 0x0000000000ff782f */ /* 0x000fe20003800000 */
[----:B------:R-:W-:-:S04]  /*0920*/  UIADD3 UR10, UPT, UPT, -UR4, 0x100000, URZ ;  /* 0x00100000040a7890 */ /* 0x000fc8000fffe1ff */
[----:B------:R-:W-:Y:S02]  /*0930*/  USHF.L.U32 UR11, UR10, 0xb, URZ ;  /* 0x0000000b0a0b7899 */ /* 0x000fe400080006ff */
[----:B------:R-:W-:Y:S02]  /*0940*/  USHF.L.U32 UR10, UR10, 0x1, URZ ;  /* 0x000000010a0a7899 */ /* 0x000fe400080006ff */
[----:B------:R-:W-:-:S04]  /*0950*/  UIADD3 UR12, UPT, UPT, -UR9, 0x100000, URZ ;  /* 0x00100000090c7890 */ /* 0x000fc8000fffe1ff */
[----:B------:R-:W-:Y:S02]  /*0960*/  USHF.L.U32 UR13, UR12, 0xb, URZ ;  /* 0x0000000b0c0d7899 */ /* 0x000fe400080006ff */
[----:B------:R-:W-:Y:S02]  /*0970*/  USHF.L.U32 UR12, UR12, 0x1, URZ ;  /* 0x000000010c0c7899 */ /* 0x000fe400080006ff */
[----:B-1----:R-:W-:Y:S01]  /*0980*/  ULEA UR5, UR5, UR7, 0x18 ;  /* 0x0000000705057291 */ /* 0x002fe2000f8ec0ff */
[----:B------:R-:W1:Y:S11]  /*0990*/  FENCE.VIEW.ASYNC.S ;  /* 0x00000000000073c6 */ /* 0x000e760000000000 */
[----:B-1----:R2:W1:Y:S01]  /*09a0*/  SYNCS.EXCH.64 URZ, [UR5+0x60], UR10 ;  /* 0x0000600a05ff75b2 */ /* 0x0024620008000100 */
[----:B------:R2:W1:Y:S01]  /*09b0*/  SYNCS.EXCH.64 URZ, [UR5+0x70], UR12 ;  /* 0x0000700c05ff75b2 */ /* 0x0004620008000100 */
[----:B------:R2:W1:Y:S01]  /*09c0*/  SYNCS.EXCH.64 URZ, [UR5+0x68], UR10 ;  /* 0x0000680a05ff75b2 */ /* 0x0004620008000100 */
[----:B------:R2:W1:Y:S02]  /*09d0*/  SYNCS.EXCH.64 URZ, [UR5+0x78], UR12 ;  /* 0x0000780c05ff75b2 */ /* 0x0004640008000100 */
[----:B--2---:R-:W-:Y:S01]  /*09e0*/  NOP ;  /* 0x0000000000007918 */ /* 0x004fe20000000000 */
.L_x_12:
        /* <DEDUP_REMOVED lines=22> */
[----:B------:R2:W1:Y:S01]  /*0b50*/  SYNCS.EXCH.64 URZ, [UR7+0xb0], UR4 ;  /* 0x0000b00407ff75b2 */ /* 0x0004620008000100 */
[----:B------:R2:W1:Y:S01]  /*0b60*/  SYNCS.EXCH.64 URZ, [UR7+0x98], UR10 ;  /* 0x0000980a07ff75b2 */ /* 0x0004620008000100 */
[----:B------:R2:W1:Y:S02]  /*0b70*/  SYNCS.EXCH.64 URZ, [UR7+0xb8], UR4 ;  /* 0x0000b80407ff75b2 */ /* 0x0004640008000100 */
[----:B--2---:R-:W-:Y:S01]  /*0b80*/  NOP ;  /* 0x0000000000007918 */ /* 0x004fe20000000000 */
.L_x_13:
        /* <DEDUP_REMOVED lines=18> */
.L_x_14:
[----:B-1----:R-:W1:Y:S01]  /*0cb0*/  S2UR UR5, SR_CTAID.X ;  /* 0x00000000000579c3 */ /* 0x002e620000002500 */
[----:B------:R-:W-:-:S05]  /*0cc0*/  CS2R.32 R63, SR_CgaSize ;  /* 0x00000000003f7805 */ /* 0x000fca0000008a00 */
[----:B------:R-:W-:-:S05]  /*0cd0*/  IMAD R63, R63, -0xa0, RZ ;  /* 0xffffff603f3f7824 */ /* 0x000fca00078e02ff */
[----:B------:R-:W-:-:S14]  /*0ce0*/  R2UR UR9, R63 ;  /* 0x000000003f0972ca */ /* 0x000fdc00000e0000 */
[----:B------:R-:W2:Y:S01]  /*0cf0*/  LDCU UR9, c[0x0][UR9+0x2b0] ;  /* 0x00005600090977ac */ /* 0x000ea20008000800 */
[----:B------:R-:W-:Y:S01]  /*0d00*/  NOP ;  /* 0x0000000000007918 */ /* 0x000fe20000000000 */
[----:B------:R-:W-:-:S05]  /*0d10*/  CS2R.32 R63, SR_CgaSize ;  /* 0x00000000003f7805 */ /* 0x000fca0000008a00 */
[----:B------:R-:W-:-:S05]  /*0d20*/  IMAD R63, R63, -0xa0, RZ ;  /* 0xffffff603f3f7824 */ /* 0x000fca00078e02ff */
[----:B------:R-:W-:-:S14]  /*0d30*/  R2UR UR7, R63 ;  /* 0x000000003f0772ca */ /* 0x000fdc00000e0000 */
[----:B------:R-:W3:Y:S01]  /*0d40*/  LDCU UR7, c[0x0][UR7+0x2b4] ;  /* 0x00005680070777ac */ /* 0x000ee20008000800 */
[----:B------:R-:W4:Y:S08]  /*0d50*/  S2UR UR4, SR_CTAID.Y ;  /* 0x00000000000479c3 */ /* 0x000f300000002600 */
[----:B------:R-:W3:Y:S01]  /*0d60*/  LDC R10, c[0x0][0xb24] ;  /* 0x0002c900ff0a7b82 */ /* 0x000ee20000000800 */
[----:B-1----:R-:W-:-:S02]  /*0d70*/  I2FP.F32.U32 R63, UR5 ;  /* 0x00000005003f7c45 */ /* 0x002fc40008201000 */
[----:B------:R-:W-:-:S05]  /*0d80*/  CS2R.32 R3, SR_CgaSize ;  /* 0x0000000000037805 */ /* 0x000fca0000008a00 */
[----:B------:R-:W-:-:S06]  /*0d90*/  IMAD R3, R3, -0xa0, RZ ;  /* 0xffffff6003037824 */ /* 0x000fcc00078e02ff */
[----:B------:R-:W1:Y:S01]  /*0da0*/  LDC R3, c[0x0][R3+0x2a0] ;  /* 0x0000a80003037b82 */ /* 0x000e620000000800 */
[----:B------:R-:W-:Y:S01]  /*0db0*/  MOV R15, UR5 ;  /* 0x00000005000f7c02 */ /* 0x000fe20008000f00 */
[----:B--2---:R-:W-:Y:S01]  /*0dc0*/  FMUL R63, R63, UR9 ;  /* 0x000000093f3f7c20 */ /* 0x004fe20008400000 */
[----:B----4-:R-:W-:Y:S02]  /*0dd0*/  I2FP.F32.U32 R62, UR4 ;  /* 0x00000004003e7c45 */ /* 0x010fe40008201000 */
[----:B------:R-:W-:-:S05]  /*0de0*/  CS2R.32 R2, SR_CgaSize ;  /* 0x0000000000027805 */ /* 0x000fca0000008a00 */
[----:B------:R-:W-:-:S06]  /*0df0*/  IMAD R2, R2, -0xa0, RZ ;  /* 0xffffff6002027824 */ /* 0x000fcc00078e02ff */
[----:B------:R-:W2:Y:S01]  /*0e00*/  LDC R2, c[0x0][R2+0x2a4] ;  /* 0x0000a90002027b82 */ /* 0x000ea20000000800 */
[----:B------:R-:W-:Y:S01]  /*0e10*/  MOV R14, UR4 ;  /* 0x00000004000e7c02 */ /* 0x000fe20008000f00 */
[----:B------:R-:W4:Y:S01]  /*0e20*/  F2I.U32.TRUNC.NTZ R63, R63 ;  /* 0x0000003f003f7305 */ /* 0x000f22000020f000 */
[----:B---3--:R-:W-:-:S05]  /*0e30*/  FMUL R62, R62, UR7 ;  /* 0x000000073e3e7c20 */ /* 0x008fca0008400000 */
[----:B------:R-:W-:Y:S01]  /*0e40*/  BAR.SYNC.DEFER_BLOCKING 0x0 ;  /* 0x0000000000007b1d */ /* 0x000fe20000010000 */
[----:B------:R-:W-:-:S05]  /*0e50*/  ISETP.GE.AND P0, PT, R10, 0x1, PT ;  /* 0x000000010a00780c */ /* 0x000fca0003f06270 */
[----:B------:R-:W3:Y:S02]  /*0e60*/  F2I.U32.TRUNC.NTZ R62, R62 ;  /* 0x0000003e003e7305 */ /* 0x000ee4000020f000 */
[----:B------:R-:W2:Y:S01]  /*0e70*/  S2UR UR36, SR_CTAID.Z ;  /* 0x00000000002479c3 */ /* 0x000ea20000002700 */
[----:B----4-:R-:W-:-:S05]  /*0e80*/  IADD3 R63, PT, PT, -R63, RZ, RZ ;  /* 0x000000ff3f3f7210 */ /* 0x010fca0007ffe1ff */
[----:B-1----:R-:W-:Y:S01]  /*0e90*/  IMAD R63, R3, R63, UR5 ;  /* 0x00000005033f7e24 */ /* 0x002fe2000f8e023f */
[----:B---3--:R-:W-:-:S05]  /*0ea0*/  IADD3 R62, PT, PT, -R62, RZ, RZ ;  /* 0x000000ff3e3e7210 */ /* 0x008fca0007ffe1ff */
[----:B--2---:R-:W-:Y:S01]  /*0eb0*/  IMAD R62, R2, R62, UR4 ;  /* 0x00000004023e7e24 */ /* 0x004fe2000f8e023e */
[----:B------:R-:W-:Y:S06]  /*0ec0*/  @!P0 BRA `(.L_x_15) ;  /* 0x0000000000b88947 */ /* 0x000fec0003800000 */
[----:B------:R-:W1:Y:S01]  /*0ed0*/  LDC.64 R4, c[0x0][0xb18] ;  /* 0x0002c600ff047b82 */ /* 0x000e620000000a00 */
[----:B------:R-:W-:-:S07]  /*0ee0*/  ISETP.NE.AND P0, PT, R10, 0x1, PT ;  /* 0x000000010a00780c */ /* 0x000fce0003f05270 */
[----:B------:R-:W2:Y:S08]  /*0ef0*/  LDC R9, c[0x0][0xb0c] ;  /* 0x0002c300ff097b82 */ /* 0x000eb00000000800 */
[----:B------:R-:W3:Y:S08]  /*0f00*/  LDC R12, c[0x0][0x370] ;  /* 0x0000dc00ff0c7b82 */ /* 0x000ef00000000800 */
[----:B------:R-:W4:Y:S01]  /*0f10*/  LDC R11, c[0x0][0x374] ;  /* 0x0000dd00ff0b7b82 */ /* 0x000f220000000800 */
[----:B-1----:R-:W-:-:S07]  /*0f20*/  ISETP.NE.AND P1, PT, R4, 0x1, PT ;  /* 0x000000010400780c */ /* 0x002fce0003f25270 */
[----:B------:R-:W3:Y:S01]  /*0f30*/  LDC.64 R6, c[0x0][0xb10] ;  /* 0x0002c400ff067b82 */ /* 0x000ee20000000a00 */
[----:B--2---:R-:W-:-:S07]  /*0f40*/  ISETP.NE.AND P2, PT, R9, 0x1, PT ;  /* 0x000000010900780c */ /* 0x004fce0003f45270 */
[----:B------:R-:W1:Y:S08]  /*0f50*/  LDC R8, c[0x0][0xb20] ;  /* 0x0002c800ff087b82 */ /* 0x000e700000000800 */
[----:B------:R-:W2:Y:S01]  /*0f60*/  LDC.64 R2, c[0x0][0xb28] ;  /* 0x0002ca00ff027b82 */ /* 0x000ea20000000a00 */
[----:B----4-:R-:W-:-:S04]  /*0f70*/  IMAD.HI.U32 R13, R11, R5, RZ ;  /* 0x000000050b0d7227 */ /* 0x010fc800078e00ff */
[----:B------:R-:W-:-:S04]  /*0f80*/  IMAD.HI.U32 R5, R14, R5, RZ ;  /* 0x000000050e057227 */ /* 0x000fc800078e00ff */
[----:B---3--:R-:W-:-:S05]  /*0f90*/  IMAD.HI.U32 R16, R12, R6, RZ ;  /* 0x000000060c107227 */ /* 0x008fca00078e00ff */
[-C--:B------:R-:W-:Y:S01]  /*0fa0*/  @P2 SHF.R.U32.HI R12, RZ, R7.reuse, R16 ;  /* 0x00000007ff0c2219 */ /* 0x080fe20000011610 */
[----:B------:R-:W-:Y:S01]  /*0fb0*/  IMAD.HI.U32 R16, R15, R6, RZ ;  /* 0x000000060f107227 */ /* 0x000fe200078e00ff */
[-C--:B-1----:R-:W-:Y:S02]  /*0fc0*/  @P1 SHF.R.U32.HI R11, RZ, R8.reuse, R13 ;  /* 0x00000008ff0b1219 */ /* 0x082fe4000001160d */
[----:B------:R-:W-:Y:S02]  /*0fd0*/  SHF.R.U32.HI R5, RZ, R8, R5 ;  /* 0x00000008ff057219 */ /* 0x000fe40000011605 */
[----:B------:R-:W-:Y:S02]  /*0fe0*/  SHF.R.U32.HI R16, RZ, R7, R16 ;  /* 0x00000007ff107219 */ /* 0x000fe40000011610 */
[----:B------:R-:W-:Y:S01]  /*0ff0*/  SEL R5, R14, R5, !P1 ;  /* 0x000000050e057207 */ /* 0x000fe20004800000 */
[----:B--2---:R-:W-:Y:S01]  /*1000*/  IMAD.HI.U32 R13, R11, R2, RZ ;  /* 0x000000020b0d7227 */ /* 0x004fe200078e00ff */
[----:B------:R-:W-:-:S03]  /*1010*/  SEL R16, R15, R16, !P2 ;  /* 0x000000100f107207 */ /* 0x000fc60005000000 */
[----:B------:R-:W-:Y:S01]  /*1020*/  IMAD.HI.U32 R6, R12, R2, RZ ;  /* 0x000000020c067227 */ /* 0x000fe200078e00ff */
[----:B------:R-:W-:-:S04]  /*1030*/  @P0 SHF.R.U32.HI R11, RZ, R3, R13 ;  /* 0x00000003ff0b0219 */ /* 0x000fc8000001160d */
[----:B------:R-:W-:Y:S01]  /*1040*/  @P0 SHF.R.U32.HI R12, RZ, R3, R6 ;  /* 0x00000003ff0c0219 */ /* 0x000fe20000011606 */
[----:B------:R-:W-:-:S04]  /*1050*/  IMAD R11, R11, R10, RZ ;  /* 0x0000000a0b0b7224 */ /* 0x000fc800078e02ff */
[----:B------:R-:W-:Y:S01]  /*1060*/  IMAD R6, R12, R10, RZ ;  /* 0x0000000a0c067224 */ /* 0x000fe200078e02ff */
[----:B------:R-:W-:-:S04]  /*1070*/  ISETP.GE.AND P1, PT, R5, R11, PT ;  /* 0x0000000b0500720c */ /* 0x000fc80003f26270 */
[----:B------:R-:W-:Y:S01]  /*1080*/  ISETP.GE.OR P1, PT, R16, R6, P1 ;  /* 0x000000061000720c */ /* 0x000fe20000f26670 */
[----:B------:R-:W-:-:S05]  /*1090*/  IMAD.HI.U32 R6, R5, R2, RZ ;  /* 0x0000000205067227 */ /* 0x000fca00078e00ff */
[----:B------:R-:W-:-:S04]  /*10a0*/  SHF.R.U32.HI R6, RZ, R3, R6 ;  /* 0x00000003ff067219 */ /* 0x000fc80000011606 */
[----:B------:R-:W-:-:S03]  /*10b0*/  SEL R6, R5, R6, !P0 ;  /* 0x0000000605067207 */ /* 0x000fc60004000000 */
[----:B------:R-:W-:Y:S01]  /*10c0*/  @!P1 IMAD.HI.U32 R7, R16, R2, RZ ;  /* 0x0000000210079227 */ /* 0x000fe200078e00ff */
[----:B------:R-:W-:-:S04]  /*10d0*/  IADD3 R2, PT, PT, -R6, RZ, RZ ;  /* 0x000000ff06027210 */ /* 0x000fc80007ffe1ff */
[----:B------:R-:W-:Y:S01]  /*10e0*/  @!P1 SHF.R.U32.HI R3, RZ, R3, R7 ;  /* 0x00000003ff039219 */ /* 0x000fe20000011607 */
[----:B------:R-:W-:Y:S01]  /*10f0*/  IMAD R2, R10, R2, R5 ;  /* 0x000000020a027224 */ /* 0x000fe200078e0205 */
[----:B------:R-:W-:Y:S02]  /*1100*/  IADD3 R7, PT, PT, -R5, RZ, RZ ;  /* 0x000000ff05077210 */ /* 0x000fe40007ffe1ff */
[----:B------:R-:W-:-:S03]  /*1110*/  @!P1 SEL R3, R16, R3, !P0 ;  /* 0x0000000310039207 */ /* 0x000fc60004000000 */
[----:B------:R-:W-:Y:S02]  /*1120*/  IMAD R7, R4, R7, R14 ;  /* 0x0000000704077224 */ /* 0x000fe400078e020e */
[--C-:B------:R-:W-:Y:S02]  /*1130*/  @!P1 IMAD.IADD R6, R6, 0x1, -R3.reuse ;  /* 0x0000000106069824 */ /* 0x100fe400078e0a03 */
[----:B------:R-:W-:Y:S01]  /*1140*/  @!P1 IMAD R3, R2, R12, R3 ;  /* 0x0000000c02039224 */ /* 0x000fe200078e0203 */
[----:B------:R-:W-:Y:S01]  /*1150*/  IADD3 R2, PT, PT, -R16, RZ, RZ ;  /* 0x000000ff10027210 */ /* 0x000fe20007ffe1ff */
[----:B------:R-:W-:Y:S02]  /*1160*/  @!P1 IMAD R5, R6, R10, R16 ;  /* 0x0000000a06059224 */ /* 0x000fe400078e0210 */
[----:B------:R-:W-:Y:S02]  /*1170*/  @!P1 IMAD.MOV.U32 R16, RZ, RZ, R3 ;  /* 0x000000ffff109224 */ /* 0x000fe400078e0003 */
[----:B------:R-:W-:-:S02]  /*1180*/  IMAD R2, R9, R2, R15 ;  /* 0x0000000209027224 */ /* 0x000fc400078e020f */
[----:B------:R-:W-:Y:S02]  /*1190*/  IMAD R14, R5, R4, R7 ;  /* 0x00000004050e7224 */ /* 0x000fe400078e0207 */
[----:B------:R-:W-:Y:S02]  /*11a0*/  IMAD R15, R16, R9, R2 ;  /* 0x00000009100f7224 */ /* 0x000fe400078e0202 */
.L_x_15:
[----:B------:R-:W1:Y:S01]  /*11b0*/  LDCU UR4, c[0x0][0xb30] ;  /* 0x00016600ff0477ac */ /* 0x000e620008000800 */
[----:B------:R-:W2:Y:S08]  /*11c0*/  S2UR UR37, SR_CgaCtaId ;  /* 0x00000000002579c3 */ /* 0x000eb00000008800 */
[----:B------:R-:W3:Y:S01]  /*11d0*/  LDC R26, c[0x0][0xb24] ;  /* 0x0002c900ff1a7b82 */ /* 0x000ee20000000800 */
[----:B-1----:R-:W-:-:S09]  /*11e0*/  UISETP.NE.AND UP1, UPT, UR4, 0x1, UPT ;  /* 0x000000010400788c */ /* 0x002fd2000bf25270 */
[----:B--2---:R-:W-:Y:S05]  /*11f0*/  BRA.U UP1, `(.L_x_16) ;  /* 0x0000000101407547 */ /* 0x004fea000b800000 */
[----:B------:R-:W1:Y:S08]  /*1200*/  LDC.64 R4, c[0x0][0xb10] ;  /* 0x0002c400ff047b82 */ /* 0x000e700000000a00 */
[----:B------:R-:W2:Y:S08]  /*1210*/  LDC.64 R2, c[0x0][0xb18] ;  /* 0x0002c600ff027b82 */ /* 0x000eb00000000a00 */
[----:B------:R-:W4:Y:S08]  /*1220*/  LDC R6, c[0x0][0xb20] ;  /* 0x0002c800ff067b82 */ /* 0x000f300000000800 */
[----:B------:R-:W3:Y:S01]  /*1230*/  LDC R7, c[0x0][0xb0c] ;  /* 0x0002c300ff077b82 */ /* 0x000ee20000000800 */
[----:B-1----:R-:W-:-:S05]  /*1240*/  IMAD.HI.U32 R4, R15, R4, RZ ;  /* 0x000000040f047227 */ /* 0x002fca00078e00ff */
[----:B------:R-:W-:Y:S01]  /*1250*/  SHF.R.U32.HI R4, RZ, R5, R4 ;  /* 0x00000005ff047219 */ /* 0x000fe20000011604 */
[----:B--2---:R-:W-:Y:S01]  /*1260*/  IMAD.HI.U32 R3, R14, R3, RZ ;  /* 0x000000030e037227 */ /* 0x004fe200078e00ff */
[----:B------:R-:W-:-:S04]  /*1270*/  ISETP.NE.AND P0, PT, R2, 0x1, PT ;  /* 0x000000010200780c */ /* 0x000fc80003f05270 */
[----:B----4-:R-:W-:-:S04]  /*1280*/  SHF.R.U32.HI R3, RZ, R6, R3 ;  /* 0x00000006ff037219 */ /* 0x010fc80000011603 */
[----:B------:R-:W-:Y:S02]  /*1290*/  SEL R3, R14, R3, !P0 ;  /* 0x000000030e037207 */ /* 0x000fe40004000000 */
[----:B---3--:R-:W-:-:S04]  /*12a0*/  ISETP.NE.AND P1, PT, R7, 0x1, PT ;  /* 0x000000010700780c */ /* 0x008fc80003f25270 */
[----:B------:R-:W-:-:S05]  /*12b0*/  SEL R4, R15, R4, !P1 ;  /* 0x000000040f047207 */ /* 0x000fca0004800000 */
[----:B------:R-:W-:Y:S02]  /*12c0*/  IMAD.IADD R5, R3, 0x1, -R4 ;  /* 0x0000000103057824 */ /* 0x000fe400078e0a04 */
[----:B------:R-:W-:Y:S02]  /*12d0*/  IMAD.IADD R3, R4, 0x1, -R3 ;  /* 0x0000000104037824 */ /* 0x000fe400078e0a03 */
[----:B------:R-:W-:Y:S02]  /*12e0*/  IMAD R15, R5, R7, R15 ;  /* 0x00000007050f7224 */ /* 0x000fe400078e020f */
[----:B------:R-:W-:-:S07]  /*12f0*/  IMAD R14, R3, R2, R14 ;  /* 0x00000002030e7224 */ /* 0x000fce00078e020e */
.L_x_16:
[----:B------:R-:W-:Y:S01]  /*1300*/  BAR.SYNC.DEFER_BLOCKING 0x0 ;  /* 0x0000000000007b1d */ /* 0x000fe20000010000 */
[----:B------:R-:W-:Y:S01]  /*1310*/  UISETP.NE.AND UP1, UPT, UR8, 0x2, UPT ;  /* 0x000000020800788c */ /* 0x000fe2000bf25270 */
[----:B------:R-:W-:Y:S02]  /*1320*/  ISETP.NE.OR P5, PT, R0, 0x2, !P5 ;  /* 0x000000020000780c */ /* 0x000fe40006fa5670 */
[----:B------:R-:W-:-:S06]  /*1330*/  LOP3.LUT R2, R75, 0x1f, RZ, 0xc0, !PT ;  /* 0x0000001f4b027812 */ /* 0x000fcc00078ec0ff */
[----:B------:R-:W-:Y:S05]  /*1340*/  BRA.U UP1, `(.L_x_17) ;  /* 0x0000001101647547 */ /* 0x000fea000b800000 */
[----:B------:R-:W1:Y:S01]  /*1350*/  LDCU UR13, c[0x0][0x38c] ;  /* 0x00007180ff0d77ac */ /* 0x000e620008000800 */
[----:B------:R-:W2:Y:S01]  /*1360*/  LDC R8, c[0x0][0x370] ;  /* 0x0000dc00ff087b82 */ /* 0x000ea20000000800 */
[----:B------:R-:W-:Y:S01]  /*1370*/  PLOP3.LUT P1, PT, PT, PT, UP2, 0x80, 0x8 ;  /* 0x000000000008781c */ /* 0x000fe20003f2f028 */
[----:B------:R-:W-:Y:S01]  /*1380*/  IMAD.MOV.U32 R17, RZ, RZ, 0x1 ;  /* 0x00000001ff117424 */ /* 0x000fe200078e00ff */
[----:B------:R-:W-:Y:S01]  /*1390*/  ISETP.EQ.OR P4, PT, R2, RZ, P5 ;  /* 0x000000ff0200720c */ /* 0x000fe20002f82670 */
[----:B------:R-:W-:Y:S01]  /*13a0*/  IMAD.MOV.U32 R16, RZ, RZ, RZ ;  /* 0x000000ffff107224 */ /* 0x000fe200078e00ff */
[----:B------:R-:W-:Y:S02]  /*13b0*/  PLOP3.LUT P1, PT, P1, PT, PT, 0x8, 0x80 ;  /* 0x000000000080781c */ /* 0x000fe40000f2e170 */
[----:B------:R-:W-:Y:S01]  /*13c0*/  CS2R R12, SRZ ;  /* 0x00000000000c7805 */ /* 0x000fe2000001ff00 */
[----:B------:R-:W-:Y:S01]  /*13d0*/  IMAD.MOV.U32 R11, RZ, RZ, 0x1 ;  /* 0x00000001ff0b7424 */ /* 0x000fe200078e00ff */
[----:B------:R-:W4:Y:S01]  /*13e0*/  LDC R0, c[0x0][0x374] ;  /* 0x0000dd00ff007b82 */ /* 0x000f220000000800 */
[----:B------:R-:W2:Y:S01]  /*13f0*/  LDCU.64 UR22, c[0x0][0x348] ;  /* 0x00006900ff1677ac */ /* 0x000ea20008000a00 */
[----:B------:R-:W-:Y:S01]  /*1400*/  UMOV UR6, URZ ;  /* 0x000000ff00067c82 */ /* 0x000fe20008000000 */
[----:B-1----:R-:W-:-:S04]  /*1410*/  UIADD3 UR5, UPT, UPT, UR13, 0x3f, URZ ;  /* 0x0000003f0d057890 */ /* 0x002fc8000fffe0ff */
[----:B------:R-:W-:-:S04]  /*1420*/  USHF.R.S32.HI UR4, URZ, 0x1f, UR5 ;  /* 0x0000001fff047899 */ /* 0x000fc80008011405 */
[----:B------:R-:W-:-:S04]  /*1430*/  ULEA.HI UR4, UR4, UR5, URZ, 0x6 ;  /* 0x0000000504047291 */ /* 0x000fc8000f8f30ff */
[----:B------:R-:W-:Y:S02]  /*1440*/  USHF.R.S32.HI UR15, URZ, 0x6, UR4 ;  /* 0x00000006ff0f7899 */ /* 0x000fe40008011404 */
[----:B------:R-:W-:Y:S02]  /*1450*/  UIADD3 UR4, UPT, UPT, UR13, -0x1, URZ ;  /* 0xffffffff0d047890 */ /* 0x000fe4000fffe0ff */
[----:B------:R-:W-:Y:S02]  /*1460*/  UISETP.LT.U32.AND UP0, UPT, UR15, 0x2, UPT ;  /* 0x000000020f00788c */ /* 0x000fe4000bf01070 */
[----:B------:R-:W-:Y:S02]  /*1470*/  UISETP.GE.U32.AND UP1, UPT, UR4, -0x7f, UPT ;  /* 0xffffff810400788c */ /* 0x000fe4000bf26070 */
[----:B------:R-:W-:Y:S02]  /*1480*/  USEL UR14, UR15, 0x2, UP0 ;  /* 0x000000020f0e7887 */ /* 0x000fe40008000000 */
[----:B------:R-:W-:-:S02]  /*1490*/  UIADD3 UR13, UPT, UPT, UR13, 0x7e, URZ ;  /* 0x0000007e0d0d7890 */ /* 0x000fc4000fffe0ff */
[----:B------:R-:W-:Y:S02]  /*14a0*/  UIADD3 UR5, UPT, UPT, UR14, -0x1, URZ ;  /* 0xffffffff0e057890 */ /* 0x000fe4000fffe0ff */
[----:B------:R-:W-:-:S03]  /*14b0*/  UIADD3 UR7, UPT, UPT, UR15, -UR14, URZ ;  /* 0x8000000e0f077290 */ /* 0x000fc6000fffe0ff */
[----:B------:R-:W-:-:S04]  /*14c0*/  @UP1 UIADD3 UR5, UPT, UPT, UR14, URZ, URZ ;  /* 0x000000ff0e051290 */ /* 0x000fc8000fffe0ff */
[----:B--2---:R-:W-:-:S12]  /*14d0*/  UIADD3 UR5, UPT, UPT, UR5, 0x1, URZ ;  /* 0x0000000105057890 */ /* 0x004fd8000fffe0ff */
.L_x_35:
[----:B------:R-:W-:Y:S01]  /*14e0*/  UISETP.NE.AND UP0, UPT, UR37, URZ, UPT ;  /* 0x000000ff2500728c */ /* 0x000fe2000bf05270 */
[----:B------:R-:W1:Y:S08]  /*14f0*/  S2UR UR37, SR_CgaCtaId ;  /* 0x00000000002579c3 */ /* 0x000e700000008800 */
[----:B------:R-:W-:Y:S05]  /*1500*/  BRA.U UP0, `(.L_x_18) ;  /* 0x0000000100347547 */ /* 0x000fea000b800000 */
[----:B------:R-:W2:Y:S01]  /*1510*/  S2R R2, SR_CgaCtaId ;  /* 0x0000000000027919 */ /* 0x000ea20000008800 */
[----:B------:R-:W-:-:S04]  /*1520*/  MOV R3, 0x400 ;  /* 0x0000040000037802 */ /* 0x000fc80000000f00 */
[----:B--2---:R-:W-:Y:S02]  /*1530*/  LEA R2, R2, R3, 0x18 ;  /* 0x0000000302027211 */ /* 0x004fe400078ec0ff */
[----:B------:R-:W-:-:S03]  /*1540*/  SHF.L.U32 R3, R11, 0x1f, RZ ;  /* 0x0000001f0b037819 */ /* 0x000fc600000006ff */
[----:B------:R-:W-:-:S04]  /*1550*/  IMAD R2, R12, 0x8, R2 ;  /* 0x000000080c027824 */ /* 0x000fc800078e0202 */
[----:B------:R-:W2:Y:S02]  /*1560*/  SYNCS.PHASECHK.TRANS64.TRYWAIT P0, [R2+URZ+0xd0], R3 ;  /* 0x0000d003020075a7 */ /* 0x000ea400080011ff */
[----:B--2---:R-:W-:Y:S05]  /*1570*/  @!P0 BRA `(.L_x_19) ;  /* 0x0000005800188947 */ /* 0x004fea0003800000 */
.L_x_113:
[----:B------:R-:W-:Y:S01]  /*1580*/  VIADD R12, R12, 0x1 ;  /* 0x000000010c0c7836 */ /* 0x000fe20000000000 */
[----:B------:R2:W-:Y:S04]  /*1590*/  SYNCS.ARRIVE.TRANS64.A1T0 RZ, [R2+URZ+0xc0], RZ ;  /* 0x0000c0ff02ff79a7 */ /* 0x0005e800081000ff */
[----:B------:R-:W-:-:S04]  /*15a0*/  ISETP.NE.AND P0, PT, R12, 0x2, PT ;  /* 0x000000020c00780c */ /* 0x000fc80003f05270 */
[----:B------:R-:W-:Y:S02]  /*15b0*/  SEL R12, R12, RZ, P0 ;  /* 0x000000ff0c0c7207 */ /* 0x000fe40000000000 */
[----:B--2---:R-:W-:-:S04]  /*15c0*/  SEL R2, RZ, 0x1, P0 ;  /* 0x00000001ff027807 */ /* 0x004fc80000000000 */
[----:B------:R-:W-:-:S07]  /*15d0*/  LOP3.LUT R11, R11, R2, RZ, 0x3c, !PT ;  /* 0x000000020b0b7212 */ /* 0x000fce00078e3cff */
.L_x_18:
[----:B------:R-:W-:Y:S01]  /*15e0*/  UMOV UR4, 0x400 ;  /* 0x0000040000047882 */ /* 0x000fe20000000000 */
[----:B------:R-:W-:Y:S01]  /*15f0*/  SHF.L.U32 R2, R17, 0x1f, RZ ;  /* 0x0000001f11027819 */ /* 0x000fe200000006ff */
[----:B-1----:R-:W-:Y:S01]  /*1600*/  ULEA UR4, UR37, UR4, 0x18 ;  /* 0x0000000425047291 */ /* 0x002fe2000f8ec0ff */
[----:B------:R-:W-:Y:S01]  /*1610*/  R2UR UR35, R15 ;  /* 0x000000000f2372ca */ /* 0x000fe200000e0000 */
[----:B------:R-:W-:Y:S01]  /*1620*/  UISETP.GE.U32.AND UP0, UPT, UR13, 0x7f, UPT ;  /* 0x0000007f0d00788c */ /* 0x000fe2000bf06070 */
[----:B------:R-:W-:Y:S01]  /*1630*/  R2UR UR19, R14 ;  /* 0x000000000e1372ca */ /* 0x000fe200000e0000 */
[----:B------:R-:W-:Y:S01]  /*1640*/  ULEA UR8, UR6, UR4, 0x3 ;  /* 0x0000000406087291 */ /* 0x000fe2000f8e18ff */
[----:B------:R-:W-:-:S08]  /*1650*/  UMOV UR29, URZ ;  /* 0x000000ff001d7c82 */ /* 0x000fd00008000000 */
[----:B------:R1:W2:Y:S01]  /*1660*/  SYNCS.PHASECHK.TRANS64.TRYWAIT P0, [UR8+0x10], R2 ;  /* 0x00001002ff0075a7 */ /* 0x0002a20008001108 */
[----:B------:R-:W-:Y:S02]  /*1670*/  USHF.L.U32 UR35, UR35, 0x6, URZ ;  /* 0x0000000623237899 */ /* 0x000fe400080006ff */
[----:B------:R-:W-:Y:S01]  /*1680*/  USHF.L.U32 UR19, UR19, 0x6, URZ ;  /* 0x0000000613137899 */ /* 0x000fe200080006ff */
[----:B------:R-:W-:Y:S11]  /*1690*/  BRA.U !UP0, `(.L_x_20) ;  /* 0x0000000108d47547 */ /* 0x000ff6000b800000 */
[----:B------:R-:W-:Y:S01]  /*16a0*/  UMOV UR21, URZ ;  /* 0x000000ff00157c82 */ /* 0x000fe20008000000 */
[----:B------:R-:W-:-:S05]  /*16b0*/  UMOV UR42, UR6 ;  /* 0x00000006002a7c82 */ /* 0x000fca0008000000 */
.L_x_25:
[----:B-1----:R-:W-:Y:S01]  /*16c0*/  ULEA UR33, UR42, UR4, 0x3 ;  /* 0x000000042a217291 */ /* 0x002fe2000f8e18ff */
[----:B--2---:R-:W-:Y:S01]  /*16d0*/  @!P5 MOV R3, 0x8000 ;  /* 0x000080000003d802 */ /* 0x004fe20000000f00 */
[----:B--2---:R-:W-:Y:S10]  /*16e0*/  @P0 BRA `(.L_x_21) ;  /* 0x00000000000c0947 */ /* 0x004ff40003800000 */
[----:B------:R-:W-:-:S04]  /*16f0*/  SHF.L.U32 R4, R17, 0x1f, RZ ;  /* 0x0000001f11047819 */ /* 0x000fc800000006ff */
[----:B------:R-:W2:Y:S02]  /*1700*/  SYNCS.PHASECHK.TRANS64.TRYWAIT P0, [UR33+0x10], R4 ;  /* 0x00001004ff0075a7 */ /* 0x000ea40008001121 */
[----:B--2---:R-:W-:Y:S05]  /*1710*/  @!P0 BRA `(.L_x_22) ;  /* 0x0000005400c48947 */ /* 0x004fea0003800000 */
.L_x_21:
[----:B------:R2:W-:Y:S01]  /*1720*/  @!P5 SYNCS.ARRIVE.TRANS64 RZ, [UR33], R3 ;  /* 0x00000003ffffd9a7 */ /* 0x0005e20008000021 */
[----:B------:R-:W-:Y:S04]  /*1730*/  BSSY.RECONVERGENT B0, `(.L_x_23) ;  /* 0x0000003000007945 */ /* 0x000fe80003800200 */
[----:B------:R-:W-:Y:S05]  /*1740*/  @P4 BRA `(.L_x_24) ;  /* 0x0000000000044947 */ /* 0x000fea0003800000 */
[----:B------:R-:W-:Y:S05]  /*1750*/  BPT.TRAP 0x1 ;  /* 0x000000040000795c */ /* 0x000fea0000300000 */
.L_x_24:
[----:B------:R-:W-:Y:S05]  /*1760*/  BSYNC.RECONVERGENT B0 ;  /* 0x0000000000007941 */ /* 0x000fea0003800200 */
.L_x_23:
[----:B------:R-:W-:Y:S02]  /*1770*/  UIADD3 UR6, UPT, UPT, UR42, 0x1, URZ ;  /* 0x000000012a067890 */ /* 0x000fe4000fffe0ff */
[----:B------:R-:W-:Y:S02]  /*1780*/  UIADD3 UR40, UP1, UPT, UR22, 0x80, URZ ;  /* 0x0000008016287890 */ /* 0x000fe4000ff3e0ff */
[----:B------:R-:W-:Y:S02]  /*1790*/  UISETP.NE.AND UP0, UPT, UR6, 0x2, UPT ;  /* 0x000000020600788c */ /* 0x000fe4000bf05270 */
[----:B------:R-:W-:Y:S02]  /*17a0*/  USHF.L.U32 UR34, UR21, 0x6, URZ ;  /* 0x0000000615227899 */ /* 0x000fe400080006ff */
[----:B------:R-:W-:Y:S02]  /*17b0*/  USEL UR9, URZ, 0x1, UP0 ;  /* 0x00000001ff097887 */ /* 0x000fe40008000000 */
[----:B------:R-:W-:-:S02]  /*17c0*/  USEL UR6, UR6, URZ, UP0 ;  /* 0x000000ff06067287 */ /* 0x000fc40008000000 */
[----:B------:R-:W-:Y:S02]  /*17d0*/  UIADD3 UR38, UP0, UPT, UR22, 0x180, URZ ;  /* 0x0000018016267890 */ /* 0x000fe4000ff1e0ff */
[----:B------:R-:W-:Y:S01]  /*17e0*/  ULEA UR8, UR6, UR4, 0x3 ;  /* 0x0000000406087291 */ /* 0x000fe2000f8e18ff */
[----:B------:R-:W-:Y:S01]  /*17f0*/  LOP3.LUT R17, R17, UR9, RZ, 0x3c, !PT ;  /* 0x0000000911117c12 */ /* 0x000fe2000f8e3cff */
[----:B------:R-:W-:Y:S02]  /*1800*/  UIADD3.X UR41, UPT, UPT, URZ, UR23, URZ, UP1, !UPT ;  /* 0x00000017ff297290 */ /* 0x000fe40008ffe4ff */
[----:B------:R-:W-:Y:S01]  /*1810*/  UIADD3 UR26, UPT, UPT, UR34, 0x20, URZ ;  /* 0x00000020221a7890 */ /* 0x000fe2000fffe0ff */
[----:B-1----:R-:W-:Y:S01]  /*1820*/  SHF.L.U32 R2, R17, 0x1f, RZ ;  /* 0x0000001f11027819 */ /* 0x002fe200000006ff */
[----:B------:R-:W-:Y:S01]  /*1830*/  UIADD3.X UR39, UPT, UPT, URZ, UR23, URZ, UP0, !UPT ;  /* 0x00000017ff277290 */ /* 0x000fe200087fe4ff */
[----:B------:R-:W-:Y:S02]  /*1840*/  UMOV UR30, 0x0 ;  /* 0x00000000001e7882 */ /* 0x000fe40000000000 */
[----:B------:R1:W1:Y:S01]  /*1850*/  SYNCS.PHASECHK.TRANS64.TRYWAIT P0, [UR8+0x10], R2 ;  /* 0x00001002ff0075a7 */ /* 0x0002620008001108 */
[----:B------:R-:W-:Y:S01]  /*1860*/  ULEA UR8, UR42, UR4, 0xe ;  /* 0x000000042a087291 */ /* 0x000fe2000f8e70ff */
[----:B------:R-:W-:Y:S01]  /*1870*/  UMOV UR31, 0x10000000 ;  /* 0x10000000001f7882 */ /* 0x000fe20000000000 */
[----:B------:R-:W-:-:S02]  /*1880*/  UMOV UR25, UR33 ;  /* 0x0000002100197c82 */ /* 0x000fc40008000000 */
[----:B------:R-:W-:Y:S02]  /*1890*/  UIADD3 UR32, UPT, UPT, UR8, 0x6800, URZ ;  /* 0x0000680008207890 */ /* 0x000fe4000fffe0ff */
[----:B------:R-:W-:Y:S02]  /*18a0*/  UIADD3 UR24, UPT, UPT, UR8, 0x8800, URZ ;  /* 0x0000880008187890 */ /* 0x000fe4000fffe0ff */
[----:B------:R-:W-:Y:S02]  /*18b0*/  UIADD3 UR16, UPT, UPT, UR8, 0xe800, URZ ;  /* 0x0000e80008107890 */ /* 0x000fe4000fffe0ff */
[----:B------:R-:W-:Y:S01]  /*18c0*/  UIADD3 UR8, UPT, UPT, UR8, 0x10800, URZ ;  /* 0x0001080008087890 */ /* 0x000fe2000fffe0ff */
[----:B------:R-:W-:Y:S01]  /*18d0*/  UMOV UR27, UR35 ;  /* 0x00000023001b7c82 */ /* 0x000fe20008000000 */
[----:B------:R-:W-:Y:S01]  /*18e0*/  UMOV UR28, UR36 ;  /* 0x00000024001c7c82 */ /* 0x000fe20008000000 */
[----:B------:R-:W-:Y:S01]  /*18f0*/  UMOV UR17, UR33 ;  /* 0x0000002100117c82 */ /* 0x000fe20008000000 */
[----:B------:R-:W-:Y:S01]  /*1900*/  UMOV UR20, UR36 ;  /* 0x0000002400147c82 */ /* 0x000fe20008000000 */
[----:B------:R-:W-:Y:S01]  /*1910*/  UMOV UR18, UR34 ;  /* 0x0000002200127c82 */ /* 0x000fe20008000000 */
[----:B------:R1:W-:Y:S01]  /*1920*/  UTMALDG.3D [UR32], [UR40], desc[UR30] ;  /* 0x00001e20280075b4 */ /* 0x0003e20008011000 */
[----:B------:R-:W-:Y:S01]  /*1930*/  UMOV UR11, UR19 ;  /* 0x00000013000b7c82 */ /* 0x000fe20008000000 */
[----:B------:R-:W-:Y:S01]  /*1940*/  UMOV UR12, UR36 ;  /* 0x00000024000c7c82 */ /* 0x000fe20008000000 */
[----:B------:R-:W-:Y:S01]  /*1950*/  UMOV UR9, UR33 ;  /* 0x0000002100097c82 */ /* 0x000fe20008000000 */
[----:B------:R-:W-:Y:S01]  /*1960*/  UMOV UR10, UR26 ;  /* 0x0000001a000a7c82 */ /* 0x000fe20008000000 */
[----:B------:R-:W-:Y:S01]  /*1970*/  UIADD3 UR21, UPT, UPT, UR21, 0x1, URZ ;  /* 0x0000000115157890 */ /* 0x000fe2000fffe0ff */
[----:B------:R-:W-:Y:S01]  /*1980*/  UMOV UR29, UR5 ;  /* 0x00000005001d7c82 */ /* 0x000fe20008000000 */
[----:B------:R1:W-:Y:S02]  /*1990*/  UTMALDG.3D [UR24], [UR40], desc[UR30] ;  /* 0x00001e18280075b4 */ /* 0x0003e40008011000 */
[----:B------:R-:W-:Y:S01]  /*19a0*/  UISETP.NE.AND UP0, UPT, UR21, UR5, UPT ;  /* 0x000000051500728c */ /* 0x000fe2000bf05270 */
[----:B------:R-:W-:Y:S01]  /*19b0*/  UMOV UR42, UR6 ;  /* 0x00000006002a7c82 */ /* 0x000fe20008000000 */
[----:B------:R1:W-:Y:S01]  /*19c0*/  UTMALDG.3D [UR16], [UR38], desc[UR30] ;  /* 0x00001e10260075b4 */ /* 0x0003e20008011000 */
[----:B------:R1:W-:Y:S06]  /*19d0*/  UTMALDG.3D [UR8], [UR38], desc[UR30] ;  /* 0x00001e08260075b4 */ /* 0x0003ec0008011000 */
[----:B------:R-:W-:Y:S05]  /*19e0*/  BRA.U UP0, `(.L_x_25) ;  /* 0xfffffffd00347547 */ /* 0x000fea000b83ffff */
.L_x_20:
[----:B-1----:R-:W-:Y:S01]  /*19f0*/  ULEA UR8, UR6, UR4, 0x3 ;  /* 0x0000000406087291 */ /* 0x002fe2000f8e18ff */
[----:B------:R-:W-:Y:S01]  /*1a00*/  SHF.L.U32 R2, R17, 0x1f, RZ ;  /* 0x0000001f11027819 */ /* 0x000fe200000006ff */
[----:B------:R-:W-:Y:S01]  /*1a10*/  @!P1 SYNCS.ARRIVE.TRANS64.A1T0 RZ, [UR4+0x58], RZ ;  /* 0x000058ffffff99a7 */ /* 0x000fe20008100004 */
[----:B------:R-:W-:-:S06]  /*1a20*/  UISETP.GT.AND UP0, UPT, UR15, UR14, UPT ;  /* 0x0000000e0f00728c */ /* 0x000fcc000bf04270 */
[----:B--2---:R1:W2:Y:S03]  /*1a30*/  SYNCS.PHASECHK.TRANS64.TRYWAIT P0, [UR8+0x10], R2 ;  /* 0x00001002ff0075a7 */ /* 0x0042a60008001108 */
[----:B------:R-:W-:Y:S05]  /*1a40*/  BRA.U !UP0, `(.L_x_26) ;  /* 0x0000000108d07547 */ /* 0x000fea000b800000 */
[----:B------:R-:W-:Y:S01]  /*1a50*/  UIADD3 UR21, UPT, UPT, UR7, UR29, URZ ;  /* 0x0000001d07157290 */ /* 0x000fe2000fffe0ff */
[----:B------:R-:W-:-:S11]  /*1a60*/  UMOV UR42, UR6 ;  /* 0x00000006002a7c82 */ /* 0x000fd60008000000 */
.L_x_31:
[----:B-1----:R-:W-:Y:S01]  /*1a70*/  ULEA UR33, UR42, UR4, 0x3 ;  /* 0x000000042a217291 */ /* 0x002fe2000f8e18ff */
[----:B--2---:R-:W-:Y:S01]  /*1a80*/  @!P5 MOV R3, 0x8000 ;  /* 0x000080000003d802 */ /* 0x004fe20000000f00 */
[----:B--2---:R-:W-:Y:S10]  /*1a90*/  @P0 BRA `(.L_x_27) ;  /* 0x00000000000c0947 */ /* 0x004ff40003800000 */
[----:B------:R-:W-:-:S04]  /*1aa0*/  SHF.L.U32 R4, R17, 0x1f, RZ ;  /* 0x0000001f11047819 */ /* 0x000fc800000006ff */
[----:B------:R-:W2:Y:S02]  /*1ab0*/  SYNCS.PHASECHK.TRANS64.TRYWAIT P0, [UR33+0x10], R4 ;  /* 0x00001004ff0075a7 */ /* 0x000ea40008001121 */
[----:B--2---:R-:W-:Y:S05]  /*1ac0*/  @!P0 BRA `(.L_x_28) ;  /* 0x0000005000f08947 */ /* 0x004fea0003800000 */
.L_x_27:
[----:B------:R2:W-:Y:S01]  /*1ad0*/  @!P5 SYNCS.ARRIVE.TRANS64 RZ, [UR33], R3 ;  /* 0x00000003ffffd9a7 */ /* 0x0005e20008000021 */
[----:B------:R-:W-:Y:S04]  /*1ae0*/  BSSY.RECONVERGENT B0, `(.L_x_29) ;  /* 0x0000003000007945 */ /* 0x000fe80003800200 */
[----:B------:R-:W-:Y:S05]  /*1af0*/  @P4 BRA `(.L_x_30) ;  /* 0x0000000000044947 */ /* 0x000fea0003800000 */
[----:B------:R-:W-:Y:S05]  /*1b00*/  BPT.TRAP 0x1 ;  /* 0x000000040000795c */ /* 0x000fea0000300000 */
.L_x_30:
[----:B------:R-:W-:Y:S05]  /*1b10*/  BSYNC.RECONVERGENT B0 ;  /* 0x0000000000007941 */ /* 0x000fea0003800200 */
.L_x_29:
        /* <DEDUP_REMOVED lines=31> */
[----:B------:R-:W-:Y:S01]  /*1d10*/  UMOV UR10, UR26 ;  /* 0x0000001a000a7c82 */ /* 0x000fe20008000000 */
[----:B------:R-:W-:Y:S01]  /*1d20*/  UIADD3 UR29, UPT, UPT, UR29, 0x1, URZ ;  /* 0x000000011d1d7890 */ /* 0x000fe2000fffe0ff */
[----:B------:R1:W-:Y:S01]  /*1d30*/  UTMALDG.3D [UR24], [UR40], desc[UR30] ;  /* 0x00001e18280075b4 */ /* 0x0003e20008011000 */
[----:B------:R-:W-:-:S02]  /*1d40*/  UMOV UR42, UR6 ;  /* 0x00000006002a7c82 */ /* 0x000fc40008000000 */
[----:B------:R-:W-:Y:S01]  /*1d50*/  UISETP.NE.AND UP0, UPT, UR29, UR21, UPT ;  /* 0x000000151d00728c */ /* 0x000fe2000bf05270 */
[----:B------:R1:W-:Y:S01]  /*1d60*/  UTMALDG.3D [UR16], [UR38], desc[UR30] ;  /* 0x00001e10260075b4 */ /* 0x0003e20008011000 */
[----:B------:R1:W-:Y:S07]  /*1d70*/  UTMALDG.3D [UR8], [UR38], desc[UR30] ;  /* 0x00001e08260075b4 */ /* 0x0003ee0008011000 */
[----:B------:R-:W-:Y:S05]  /*1d80*/  BRA.U UP0, `(.L_x_31) ;  /* 0xfffffffd00387547 */ /* 0x000fea000b83ffff */
.L_x_26:
[C---:B-1----:R-:W-:Y:S01]  /*1d90*/  LEA R2, R16.reuse, UR4, 0x3 ;  /* 0x0000000410027c11 */ /* 0x042fe2000f8e18ff */
[----:B------:R-:W-:Y:S01]  /*1da0*/  NOP ;  /* 0x0000000000007918 */ /* 0x000fe20000000000 */
[----:B--2---:R-:W-:Y:S02]  /*1db0*/  SHF.L.U32 R3, R13, 0x1f, RZ ;  /* 0x0000001f0d037819 */ /* 0x004fe400000006ff */
[----:B------:R-:W-:Y:S02]  /*1dc0*/  LEA R4, R16, UR4, 0x4 ;  /* 0x0000000410047c11 */ /* 0x000fe4000f8e20ff */
[----:B------:R-:W1:Y:S02]  /*1dd0*/  SYNCS.PHASECHK.TRANS64.TRYWAIT P0, [R2+URZ+0x60], R3 ;  /* 0x00006003020075a7 */ /* 0x000e6400080011ff */
[----:B-1----:R-:W-:Y:S05]  /*1de0*/  @!P0 BRA `(.L_x_32) ;  /* 0x0000005000408947 */ /* 0x002fea0003800000 */
.L_x_116:
[----:B------:R-:W2:Y:S01]  /*1df0*/  LDS.128 R4, [R4+0xf0] ;  /* 0x0000f00004047984 */ /* 0x000ea20000000c00 */
[----:B---3--:R-:W-:Y:S01]  /*1e00*/  ISETP.GE.AND P0, PT, R26, 0x1, PT ;  /* 0x000000011a00780c */ /* 0x008fe20003f06270 */
[----:B-1----:R-:W-:Y:S01]  /*1e10*/  VIADD R2, R2, 0x70 ;  /* 0x0000007002027836 */ /* 0x002fe20000000000 */
[----:B------:R-:W-:Y:S01]  /*1e20*/  @!PT LDS RZ, [RZ] ;  /* 0x00000000fffff984 */ /* 0x000fe20000000800 */
[----:B------:R-:W-:Y:S01]  /*1e30*/  @!PT LDS RZ, [RZ] ;  /* 0x00000000fffff984 */ /* 0x000fe20000000800 */
[----:B------:R-:W-:Y:S01]  /*1e40*/  @!PT LDS RZ, [RZ] ;  /* 0x00000000fffff984 */ /* 0x000fe20000000800 */
[----:B------:R-:W-:Y:S01]  /*1e50*/  @!PT LDS RZ, [RZ] ;  /* 0x00000000fffff984 */ /* 0x000fe20000000800 */
[----:B------:R1:W-:Y:S06]  /*1e60*/  MEMBAR.ALL.CTA ;  /* 0x0000000000007992 */ /* 0x0003ec0000008000 */
[----:B-1----:R-:W1:Y:S01]  /*1e70*/  FENCE.VIEW.ASYNC.S ;  /* 0x00000000000073c6 */ /* 0x002e620000000000 */
[----:B------:R-:W-:-:S04]  /*1e80*/  PRMT R2, RZ, 0x654, R2 ;  /* 0x00000654ff027816 */ /* 0x000fc80000000002 */
[----:B-1----:R1:W-:Y:S01]  /*1e90*/  SYNCS.ARRIVE.TRANS64.RED.A1T0 RZ, [R2+URZ], RZ ;  /* 0x000000ff02ff79a7 */ /* 0x0023e200081004ff */
[----:B--2---:R-:W-:-:S13]  /*1ea0*/  LOP3.LUT P2, RZ, R6, 0x1, RZ, 0xc0, !PT ;  /* 0x0000000106ff7812 */ /* 0x004fda000784c0ff */
[----:B------:R-:W-:Y:S01]  /*1eb0*/  @P2 SHF.R.U32.HI R3, RZ, 0x10, R5 ;  /* 0x00000010ff032819 */ /* 0x000fe20000011605 */
[----:B------:R-:W-:Y:S01]  /*1ec0*/  VOTEU.ANY UP0, P2 ;  /* 0x0000000000ff7886 */ /* 0x000fe20001000100 */
[----:B------:R-:W-:Y:S02]  /*1ed0*/  @P2 MOV R10, R4 ;  /* 0x00000004000a2202 */ /* 0x000fe40000000f00 */
[----:B------:R-:W-:Y:S02]  /*1ee0*/  @P2 R2UR.BROADCAST UR8, R3 ;  /* 0x00000000030822ca */ /* 0x000fe400008e0000 */
[----:B------:R-:W-:-:S11]  /*1ef0*/  @P2 LOP3.LUT R9, R5, 0xffff, RZ, 0xc0, !PT ;  /* 0x0000ffff05092812 */ /* 0x000fd600078ec0ff */
[----:B------:R-:W-:Y:S01]  /*1f00*/  @UP0 UMOV UR36, UR8 ;  /* 0x0000000800240c82 */ /* 0x000fe20008000000 */
[----:B-1----:R-:W-:Y:S05]  /*1f10*/  @!P0 BRA `(.L_x_33) ;  /* 0x0000000000b88947 */ /* 0x002fea0003800000 */
[----:B------:R-:W4:Y:S01]  /*1f20*/  LDC.64 R4, c[0x0][0xb18] ;  /* 0x0002c600ff047b82 */ /* 0x000f220000000a00 */
[----:B------:R-:W-:-:S07]  /*1f30*/  ISETP.NE.AND P3, PT, R26, 0x1, PT ;  /* 0x000000011a00780c */ /* 0x000fce0003f65270 */
[----:B------:R-:W1:Y:S08]  /*1f40*/  LDC.64 R6, c[0x0][0xb10] ;  /* 0x0002c400ff067b82 */ /* 0x000e700000000a00 */
[----:B------:R-:W2:Y:S08]  /*1f50*/  LDC R14, c[0x0][0xb20] ;  /* 0x0002c800ff0e7b82 */ /* 0x000eb00000000800 */
[----:B------:R-:W3:Y:S01]  /*1f60*/  LDC R15, c[0x0][0xb0c] ;  /* 0x0002c300ff0f7b82 */ /* 0x000ee20000000800 */
[----:B----4-:R-:W-:Y:S01]  /*1f70*/  IMAD.HI.U32 R19, R0, R5, RZ ;  /* 0x0000000500137227 */ /* 0x010fe200078e00ff */
[----:B------:R-:W-:-:S03]  /*1f80*/  ISETP.NE.AND P0, PT, R4, 0x1, PT ;  /* 0x000000010400780c */ /* 0x000fc60003f05270 */
[----:B------:R-:W-:-:S03]  /*1f90*/  IMAD.HI.U32 R5, R9, R5, RZ ;  /* 0x0000000509057227 */ /* 0x000fc600078e00ff */
[----:B------:R-:W4:Y:S01]  /*1fa0*/  LDC.64 R2, c[0x0][0xb28] ;  /* 0x0002ca00ff027b82 */ /* 0x000f220000000a00 */
[----:B-1----:R-:W-:-:S04]  /*1fb0*/  IMAD.HI.U32 R20, R8, R6, RZ ;  /* 0x0000000608147227 */ /* 0x002fc800078e00ff */
[----:B------:R-:W-:Y:S01]  /*1fc0*/  IMAD.HI.U32 R21, R10, R6, RZ ;  /* 0x000000060a157227 */ /* 0x000fe200078e00ff */
[----:B------:R-:W-:Y:S02]  /*1fd0*/  SHF.R.U32.HI R20, RZ, R7, R20 ;  /* 0x00000007ff147219 */ /* 0x000fe40000011614 */
[-C--:B--2---:R-:W-:Y:S02]  /*1fe0*/  SHF.R.U32.HI R19, RZ, R14.reuse, R19 ;  /* 0x0000000eff137219 */ /* 0x084fe40000011613 */
[----:B------:R-:W-:Y:S02]  /*1ff0*/  SHF.R.U32.HI R5, RZ, R14, R5 ;  /* 0x0000000eff057219 */ /* 0x000fe40000011605 */
[----:B------:R-:W-:Y:S02]  /*2000*/  SEL R19, R0, R19, !P0 ;  /* 0x0000001300137207 */ /* 0x000fe40004000000 */
[----:B------:R-:W-:Y:S02]  /*2010*/  SHF.R.U32.HI R21, RZ, R7, R21 ;  /* 0x00000007ff157219 */ /* 0x000fe40000011615 */
[----:B---3--:R-:W-:-:S02]  /*2020*/  ISETP.NE.AND P1, PT, R15, 0x1, PT ;  /* 0x000000010f00780c */ /* 0x008fc40003f25270 */
[----:B------:R-:W-:Y:S02]  /*2030*/  SEL R5, R9, R5, !P0 ;  /* 0x0000000509057207 */ /* 0x000fe40004000000 */
[----:B------:R-:W-:Y:S02]  /*2040*/  SEL R20, R8, R20, !P1 ;  /* 0x0000001408147207 */ /* 0x000fe40004800000 */
[----:B------:R-:W-:Y:S01]  /*2050*/  SEL R21, R10, R21, !P1 ;  /* 0x000000150a157207 */ /* 0x000fe20004800000 */
[----:B----4-:R-:W-:-:S04]  /*2060*/  IMAD.HI.U32 R18, R19, R2, RZ ;  /* 0x0000000213127227 */ /* 0x010fc800078e00ff */
        /* <DEDUP_REMOVED lines=10> */
[----:B------:R-:W-:-:S04]  /*2110*/  @!P0 IMAD.HI.U32 R7, R21, R2, RZ ;  /* 0x0000000215078227 */ /* 0x000fc800078e00ff */
[----:B------:R-:W-:Y:S01]  /*2120*/  IMAD.MOV R2, RZ, RZ, -R6 ;  /* 0x000000ffff027224 */ /* 0x000fe200078e0a06 */
[----:B------:R-:W-:Y:S02]  /*2130*/  @!P0 SHF.R.U32.HI R3, RZ, R3, R7 ;  /* 0x00000003ff038219 */ /* 0x000fe40000011607 */
[----:B------:R-:W-:Y:S01]  /*2140*/  IADD3 R7, PT, PT, -R5, RZ, RZ ;  /* 0x000000ff05077210 */ /* 0x000fe20007ffe1ff */
[----:B------:R-:W-:Y:S01]  /*2150*/  IMAD R2, R26, R2, R5 ;  /* 0x000000021a027224 */ /* 0x000fe200078e0205 */
        /* <DEDUP_REMOVED lines=10> */
.L_x_33:
[----:B------:R-:W1:Y:S02]  /*2200*/  LDCU UR8, c[0x0][0xb30] ;  /* 0x00016600ff0877ac */ /* 0x000e640008000800 */
[----:B-1----:R-:W-:-:S09]  /*2210*/  UISETP.NE.AND UP0, UPT, UR8, 0x1, UPT ;  /* 0x000000010800788c */ /* 0x002fd2000bf05270 */
[----:B------:R-:W-:Y:S05]  /*2220*/  BRA.U UP0, `(.L_x_34) ;  /* 0x0000000100407547 */ /* 0x000fea000b800000 */
[----:B------:R-:W1:Y:S08]  /*2230*/  LDC.64 R4, c[0x0][0xb10] ;  /* 0x0002c400ff047b82 */ /* 0x000e700000000a00 */
[----:B------:R-:W2:Y:S08]  /*2240*/  LDC.64 R2, c[0x0][0xb18] ;  /* 0x0002c600ff027b82 */ /* 0x000eb00000000a00 */
[----:B------:R-:W3:Y:S08]  /*2250*/  LDC R6, c[0x0][0xb20] ;  /* 0x0002c800ff067b82 */ /* 0x000ef00000000800 */
[----:B------:R-:W4:Y:S01]  /*2260*/  LDC R7, c[0x0][0xb0c] ;  /* 0x0002c300ff077b82 */ /* 0x000f220000000800 */
[----:B-1----:R-:W-:-:S05]  /*2270*/  IMAD.HI.U32 R4, R10, R4, RZ ;  /* 0x000000040a047227 */ /* 0x002fca00078e00ff */
[----:B------:R-:W-:Y:S01]  /*2280*/  SHF.R.U32.HI R4, RZ, R5, R4 ;  /* 0x00000005ff047219 */ /* 0x000fe20000011604 */
[----:B--2---:R-:W-:Y:S01]  /*2290*/  IMAD.HI.U32 R3, R9, R3, RZ ;  /* 0x0000000309037227 */ /* 0x004fe200078e00ff */
[----:B------:R-:W-:-:S04]  /*22a0*/  ISETP.NE.AND P0, PT, R2, 0x1, PT ;  /* 0x000000010200780c */ /* 0x000fc80003f05270 */
[----:B---3--:R-:W-:-:S04]  /*22b0*/  SHF.R.U32.HI R3, RZ, R6, R3 ;  /* 0x00000006ff037219 */ /* 0x008fc80000011603 */
[----:B------:R-:W-:Y:S02]  /*22c0*/  SEL R3, R9, R3, !P0 ;  /* 0x0000000309037207 */ /* 0x000fe40004000000 */
[----:B----4-:R-:W-:-:S04]  /*22d0*/  ISETP.NE.AND P1, PT, R7, 0x1, PT ;  /* 0x000000010700780c */ /* 0x010fc80003f25270 */
[----:B------:R-:W-:-:S05]  /*22e0*/  SEL R4, R10, R4, !P1 ;  /* 0x000000040a047207 */ /* 0x000fca0004800000 */
[----:B------:R-:W-:Y:S02]  /*22f0*/  IMAD.IADD R5, R3, 0x1, -R4 ;  /* 0x0000000103057824 */ /* 0x000fe400078e0a04 */
[----:B------:R-:W-:Y:S02]  /*2300*/  IMAD.IADD R3, R4, 0x1, -R3 ;  /* 0x0000000104037824 */ /* 0x000fe400078e0a03 */
[----:B------:R-:W-:Y:S02]  /*2310*/  IMAD R10, R5, R7, R10 ;  /* 0x00000007050a7224 */ /* 0x000fe400078e020a */
[----:B------:R-:W-:-:S07]  /*2320*/  IMAD R9, R3, R2, R9 ;  /* 0x0000000203097224 */ /* 0x000fce00078e0209 */
.L_x_34:
[----:B------:R-:W-:Y:S01]  /*2330*/  VIADD R16, R16, 0x1 ;  /* 0x0000000110107836 */ /* 0x000fe20000000000 */
[----:B------:R-:W-:Y:S01]  /*2340*/  PLOP3.LUT P1, PT, PT, PT, PT, 0x80, 0x8 ;  /* 0x000000000008781c */ /* 0x000fe20003f2f070 */
[----:B------:R-:W-:Y:S02]  /*2350*/  IMAD.IADD R15, R10, 0x1, R63 ;  /* 0x000000010a0f7824 */ /* 0x000fe400078e023f */
[----:B------:R-:W-:Y:S01]  /*2360*/  IMAD.IADD R14, R9, 0x1, R62 ;  /* 0x00000001090e7824 */ /* 0x000fe200078e023e */
[----:B------:R-:W-:-:S04]  /*2370*/  ISETP.NE.AND P0, PT, R16, 0x2, PT ;  /* 0x000000021000780c */ /* 0x000fc80003f05270 */
[----:B------:R-:W-:Y:S02]  /*2380*/  SEL R2, RZ, 0x1, P0 ;  /* 0x00000001ff027807 */ /* 0x000fe40000000000 */
[----:B------:R-:W-:Y:S02]  /*2390*/  SEL R16, R16, RZ, P0 ;  /* 0x000000ff10107207 */ /* 0x000fe40000000000 */
[----:B------:R-:W-:Y:S01]  /*23a0*/  LOP3.LUT R13, R13, R2, RZ, 0x3c, !PT ;  /* 0x000000020d0d7212 */ /* 0x000fe200078e3cff */
[----:B------:R-:W-:Y:S06]  /*23b0*/  @P2 BRA `(.L_x_35) ;  /* 0xfffffff000482947 */ /* 0x000fec000383ffff */
[----:B------:R-:W-:Y:S01]  /*23c0*/  UIADD3 UR5, UPT, UPT, UR4, 0x10, URZ ;  /* 0x0000001004057890 */ /* 0x000fe2000fffe0ff */
[----:B------:R-:W-:-:S03]  /*23d0*/  SHF.L.U32 R2, R17, 0x1f, RZ ;  /* 0x0000001f11027819 */ /* 0x000fc600000006ff */
[----:B------:R-:W-:-:S09]  /*23e0*/  ULEA UR4, UR6, UR5, 0x3 ;  /* 0x0000000506047291 */ /* 0x000fd2000f8e18ff */
[----:B------:R-:W1:Y:S02]  /*23f0*/  SYNCS.PHASECHK.TRANS64.TRYWAIT P0, [UR4], R2 ;  /* 0x00000002ff0075a7 */ /* 0x000e640008001104 */
[----:B-1----:R-:W-:Y:S05]  /*2400*/  @!P0 BRA `(.L_x_36) ;  /* 0x0000004800cc8947 */ /* 0x002fea0003800000 */
.L_x_118:
[----:B------:R-:W-:-:S04]  /*2410*/  UIADD3 UR6, UPT, UPT, UR6, 0x1, URZ ;  /* 0x0000000106067890 */ /* 0x000fc8000fffe0ff */
[----:B------:R-:W-:-:S04]  /*2420*/  UISETP.NE.AND UP0, UPT, UR6, 0x2, UPT ;  /* 0x000000020600788c */ /* 0x000fc8000bf05270 */
[----:B------:R-:W-:Y:S02]  /*2430*/  USEL UR4, URZ, 0x1, UP0 ;  /* 0x00000001ff047887 */ /* 0x000fe40008000000 */
[----:B------:R-:W-:-:S04]  /*2440*/  USEL UR6, UR6, URZ, UP0 ;  /* 0x000000ff06067287 */ /* 0x000fc80008000000 */
[----:B------:R-:W-:Y:S01]  /*2450*/  ULEA UR6, UR6, UR5, 0x3 ;  /* 0x0000000506067291 */ /* 0x000fe2000f8e18ff */
[----:B-1----:R-:W-:-:S04]  /*2460*/  LOP3.LUT R2, R17, UR4, RZ, 0x3c, !PT ;  /* 0x0000000411027c12 */ /* 0x002fc8000f8e3cff */
[----:B------:R-:W-:Y:S01]  /*2470*/  SHF.L.U32 R2, R2, 0x1f, RZ ;  /* 0x0000001f02027819 */ /* 0x000fe200000006ff */
[----:B----4-:R-:W-:-:S07]  /*2480*/  IMAD.U32 R0, RZ, RZ, UR6 ;  /* 0x00000006ff007e24 */ /* 0x010fce000f8e00ff */
.L_x_37:
[----:B-1----:R1:W2:Y:S02]  /*2490*/  SYNCS.PHASECHK.TRANS64.TRYWAIT P0, [R0+URZ], R2 ;  /* 0x00000002000075a7 */ /* 0x0022a400080011ff */
[----:B--2---:R-:W-:Y:S05]  /*24a0*/  @!P0 NANOSLEEP.SYNCS 0x989680 ;  /* 0x009896800000895d */ /* 0x004fea0003900000 */
[----:B------:R-:W2:Y:S02]  /*24b0*/  @!P0 SYNCS.PHASECHK.TRANS64 P0, [R0+URZ], R2 ;  /* 0x00000002000085a7 */ /* 0x000ea400080010ff */
[----:B--2---:R-:W-:Y:S05]  /*24c0*/  @P0 EXIT ;  /* 0x000000000000094d */ /* 0x004fea0003800000 */
[----:B------:R-:W-:Y:S05]  /*24d0*/  BRA `(.L_x_37) ;  /* 0xfffffffc00ec7947 */ /* 0x000fea000383ffff */
.L_x_17:
[----:B------:R-:W-:-:S04]  /*24e0*/  UISETP.NE.AND UP1, UPT, UR37, URZ, UPT ;  /* 0x000000ff2500728c */ /* 0x000fc8000bf25270 */
[----:B------:R-:W-:-:S09]  /*24f0*/  UISETP.NE.OR UP1, UPT, UR8, 0x1, UP1 ;  /* 0x000000010800788c */ /* 0x000fd20008f25670 */
[----:B------:R-:W-:Y:S05]  /*2500*/  BRA.U UP1, `(.L_x_38) ;  /* 0x0000000501487547 */ /* 0x000fea000b800000 */
[----:B------:R-:W-:Y:S01]  /*2510*/  ISETP.NE.AND P2, PT, R2, RZ, PT ;  /* 0x000000ff0200720c */ /* 0x000fe20003f45270 */
[----:B------:R-:W-:Y:S01]  /*2520*/  IMAD.MOV.U32 R12, RZ, RZ, 0x1 ;  /* 0x00000001ff0c7424 */ /* 0x000fe200078e00ff */
[----:B------:R-:W-:Y:S02]  /*2530*/  CS2R R10, SRZ ;  /* 0x00000000000a7805 */ /* 0x000fe4000001ff00 */
[----:B------:R-:W-:Y:S01]  /*2540*/  CS2R R8, SRZ ;  /* 0x0000000000087805 */ /* 0x000fe2000001ff00 */
[----:B------:R-:W-:Y:S01]  /*2550*/  UMOV UR4, 0x400 ;  /* 0x0000040000047882 */ /* 0x000fe20000000000 */
[----:B------:R-:W-:Y:S01]  /*2560*/  UMOV UR6, URZ ;  /* 0x000000ff00067c82 */ /* 0x000fe20008000000 */
[----:B------:R-:W-:-:S12]  /*2570*/  ULEA UR37, UR37, UR4, 0x18 ;  /* 0x0000000425257291 */ /* 0x000fd8000f8ec0ff */
.L_x_42:
[----:B------:R-:W-:Y:S02]  /*2580*/  LEA R0, R8, UR37, 0x3 ;  /* 0x0000002508007c11 */ /* 0x000fe4000f8e18ff */
[----:B------:R-:W-:-:S03]  /*2590*/  SHF.L.U32 R4, R9, 0x1f, RZ ;  /* 0x0000001f09047819 */ /* 0x000fc600000006ff */
[----:B------:R-:W-:Y:S01]  /*25a0*/  VIADD R5, R0, 0xd0 ;  /* 0x000000d000057836 */ /* 0x000fe20000000000 */
[----:B------:R-:W1:Y:S02]  /*25b0*/  SYNCS.PHASECHK.TRANS64.TRYWAIT P0, [R0+URZ+0xc0], R4 ;  /* 0x0000c004000075a7 */ /* 0x000e6400080011ff */
[----:B-1----:R-:W-:Y:S05]  /*25c0*/  @!P0 BRA `(.L_x_39) ;  /* 0x0000004800748947 */ /* 0x002fea0003800000 */
.L_x_119:
[----:B------:R-:W-:Y:S01]  /*25d0*/  ULEA UR5, UR6, UR37, 0x3 ;  /* 0x0000002506057291 */ /* 0x000fe2000f8e18ff */
[----:B-1----:R-:W-:Y:S01]  /*25e0*/  PRMT R0, RZ, 0x654, R5 ;  /* 0x00000654ff007816 */ /* 0x002fe20000000005 */
[----:B------:R-:W-:Y:S01]  /*25f0*/  @!P2 IMAD.MOV.U32 R4, RZ, RZ, 0x10 ;  /* 0x00000010ff04a424 */ /* 0x000fe200078e00ff */
[----:B------:R-:W-:Y:S01]  /*2600*/  SHF.L.U32 R5, R12, 0x1f, RZ ;  /* 0x0000001f0c057819 */ /* 0x000fe200000006ff */
[----:B------:R-:W-:Y:S01]  /*2610*/  UIADD3 UR4, UPT, UPT, UR5, 0x60, URZ ;  /* 0x0000006005047890 */ /* 0x000fe2000fffe0ff */
[----:B------:R1:W-:Y:S05]  /*2620*/  SYNCS.ARRIVE.TRANS64.RED.A1T0 RZ, [R0+URZ], RZ ;  /* 0x000000ff00ff79a7 */ /* 0x0003ea00081004ff */
[----:B------:R-:W-:Y:S01]  /*2630*/  IMAD.U32 R6, RZ, RZ, UR4 ;  /* 0x00000004ff067e24 */ /* 0x000fe2000f8e00ff */
[----:B------:R-:W2:Y:S04]  /*2640*/  SYNCS.PHASECHK.TRANS64.TRYWAIT P0, [UR5+0x70], R5 ;  /* 0x00007005ff0075a7 */ /* 0x000ea80008001105 */
[----:B------:R-:W-:Y:S01]  /*2650*/  PRMT R6, R2, 0x654, R6 ;  /* 0x0000065402067816 */ /* 0x000fe20000000006 */
[----:B-12---:R-:W-:Y:S06]  /*2660*/  @!P0 BRA `(.L_x_40) ;  /* 0x0000004800608947 */ /* 0x006fec0003800000 */
.L_x_121:
[----:B------:R-:W-:Y:S01]  /*2670*/  ULEA UR4, UR6, UR37, 0x4 ;  /* 0x0000002506047291 */ /* 0x000fe2000f8e20ff */
[----:B------:R-:W-:Y:S01]  /*2680*/  SEL R3, R6, R3, !P2 ;  /* 0x0000000306037207 */ /* 0x000fe20005000000 */
[----:B------:R-:W-:Y:S01]  /*2690*/  UIADD3 UR5, UPT, UPT, UR5, 0x60, URZ ;  /* 0x0000006005057890 */ /* 0x000fe2000fffe0ff */
[----:B-1----:R-:W-:Y:S01]  /*26a0*/  LEA R0, R11, UR37, 0x3 ;  /* 0x000000250b007c11 */ /* 0x002fe2000f8e18ff */
[----:B------:R-:W-:Y:S01]  /*26b0*/  UIADD3 UR4, UPT, UPT, UR4, 0xf0, URZ ;  /* 0x000000f004047890 */ /* 0x000fe2000fffe0ff */
[----:B------:R1:W-:Y:S01]  /*26c0*/  @!P2 SYNCS.ARRIVE.TRANS64.RED RZ, [R3+URZ], R4 ;  /* 0x0000000403ffa9a7 */ /* 0x0003e200080004ff */
[----:B------:R-:W-:Y:S01]  /*26d0*/  UIADD3 UR6, UPT, UPT, UR6, 0x1, URZ ;  /* 0x0000000106067890 */ /* 0x000fe2000fffe0ff */
[----:B------:R-:W-:-:S03]  /*26e0*/  VIADD R8, R8, 0x1 ;  /* 0x0000000108087836 */ /* 0x000fc60000000000 */
[----:B------:R-:W-:Y:S02]  /*26f0*/  UISETP.NE.AND UP0, UPT, UR6, 0x2, UPT ;  /* 0x000000020600788c */ /* 0x000fe4000bf05270 */
[----:B------:R-:W-:Y:S01]  /*2700*/  ISETP.NE.AND P0, PT, R8, 0x2, PT ;  /* 0x000000020800780c */ /* 0x000fe20003f05270 */
[----:B------:R-:W-:Y:S06]  /*2710*/  UGETNEXTWORKID.BROADCAST [UR4], [UR5] ;  /* 0x00000000040073ca */ /* 0x000fec0008000100 */
[----:B------:R-:W-:Y:S02]  /*2720*/  USEL UR4, URZ, 0x1, UP0 ;  /* 0x00000001ff047887 */ /* 0x000fe40008000000 */
[----:B------:R-:W-:-:S04]  /*2730*/  USEL UR6, UR6, URZ, UP0 ;  /* 0x000000ff06067287 */ /* 0x000fc80008000000 */
[----:B------:R-:W-:Y:S02]  /*2740*/  LOP3.LUT R12, R12, UR4, RZ, 0x3c, !PT ;  /* 0x000000040c0c7c12 */ /* 0x000fe4000f8e3cff */
[----:B-1----:R-:W-:-:S04]  /*2750*/  SHF.L.U32 R4, R10, 0x1f, RZ ;  /* 0x0000001f0a047819 */ /* 0x002fc800000006ff */
[----:B------:R-:W1:Y:S02]  /*2760*/  SYNCS.PHASECHK.TRANS64.TRYWAIT P1, [R0+URZ+0x60], R4 ;  /* 0x00006004000075a7 */ /* 0x000e6400080211ff */
[----:B-1----:R-:W-:Y:S05]  /*2770*/  @!P1 BRA `(.L_x_41) ;  /* 0x0000004800349947 */ /* 0x002fea0003800000 */
.L_x_122:
[C---:B-1----:R-:W-:Y:S01]  /*2780*/  LEA R4, R11.reuse, UR37, 0x4 ;  /* 0x000000250b047c11 */ /* 0x042fe2000f8e20ff */
[----:B------:R-:W-:Y:S01]  /*2790*/  VIADD R0, R0, 0x70 ;  /* 0x0000007000007836 */ /* 0x000fe20000000000 */
[----:B------:R-:W-:Y:S01]  /*27a0*/  SEL R8, R8, RZ, P0 ;  /* 0x000000ff08087207 */ /* 0x000fe20000000000 */
[----:B------:R-:W-:-:S03]  /*27b0*/  VIADD R11, R11, 0x1 ;  /* 0x000000010b0b7836 */ /* 0x000fc60000000000 */
[----:B------:R-:W1:Y:S01]  /*27c0*/  LDS.128 R4, [R4+0xf0] ;  /* 0x0000f00004047984 */ /* 0x000e620000000c00 */
[----:B------:R-:W-:Y:S02]  /*27d0*/  PRMT R0, RZ, 0x654, R0 ;  /* 0x00000654ff007816 */ /* 0x000fe40000000000 */
[C---:B------:R-:W-:Y:S01]  /*27e0*/  ISETP.NE.AND P1, PT, R11.reuse, 0x2, PT ;  /* 0x000000020b00780c */ /* 0x040fe20003f25270 */
[----:B------:R-:W-:Y:S01]  /*27f0*/  @!PT LDS RZ, [RZ] ;  /* 0x00000000fffff984 */ /* 0x000fe20000000800 */
[----:B------:R-:W-:Y:S01]  /*2800*/  @!PT LDS RZ, [RZ] ;  /* 0x00000000fffff984 */ /* 0x000fe20000000800 */
[----:B------:R-:W-:Y:S01]  /*2810*/  @!PT LDS RZ, [RZ] ;  /* 0x00000000fffff984 */ /* 0x000fe20000000800 */
[----:B------:R-:W-:Y:S01]  /*2820*/  @!PT LDS RZ, [RZ] ;  /* 0x00000000fffff984 */ /* 0x000fe20000000800 */
[----:B------:R2:W-:Y:S06]  /*2830*/  MEMBAR.ALL.CTA ;  /* 0x0000000000007992 */ /* 0x0005ec0000008000 */
[----:B--2---:R-:W2:Y:S01]  /*2840*/  FENCE.VIEW.ASYNC.S ;  /* 0x00000000000073c6 */ /* 0x004ea20000000000 */
[----:B------:R-:W-:Y:S01]  /*2850*/  SEL R11, R11, RZ, P1 ;  /* 0x000000ff0b0b7207 */ /* 0x000fe20000800000 */
[----:B--2---:R2:W-:Y:S01]  /*2860*/  SYNCS.ARRIVE.TRANS64.RED.A1T0 RZ, [R0+URZ], RZ ;  /* 0x000000ff00ff79a7 */ /* 0x0045e200081004ff */
[----:B-1----:R-:W-:-:S02]  /*2870*/  LOP3.LUT P3, RZ, R6, 0x1, RZ, 0xc0, !PT ;  /* 0x0000000106ff7812 */ /* 0x002fc4000786c0ff */
[----:B------:R-:W-:-:S04]  /*2880*/  SEL R4, RZ, 0x1, P1 ;  /* 0x00000001ff047807 */ /* 0x000fc80000800000 */
[----:B------:R-:W-:Y:S02]  /*2890*/  LOP3.LUT R10, R10, R4, RZ, 0x3c, !PT ;  /* 0x000000040a0a7212 */ /* 0x000fe400078e3cff */
[----:B--2---:R-:W-:-:S04]  /*28a0*/  SEL R0, RZ, 0x1, P0 ;  /* 0x00000001ff007807 */ /* 0x004fc80000000000 */
[----:B------:R-:W-:Y:S01]  /*28b0*/  LOP3.LUT R9, R9, R0, RZ, 0x3c, !PT ;  /* 0x0000000009097212 */ /* 0x000fe200078e3cff */
[----:B------:R-:W-:Y:S06]  /*28c0*/  @P3 BRA `(.L_x_42) ;  /* 0xfffffffc002c3947 */ /* 0x000fec000383ffff */
[----:B------:R-:W-:Y:S01]  /*28d0*/  ULEA UR5, UR6, UR37, 0x3 ;  /* 0x0000002506057291 */ /* 0x000fe2000f8e18ff */
[----:B------:R-:W-:-:S08]  /*28e0*/  SHF.L.U32 R2, R12, 0x1f, RZ ;  /* 0x0000001f0c027819 */ /* 0x000fd000000006ff */
[----:B------:R-:W1:Y:S02]  /*28f0*/  SYNCS.PHASECHK.TRANS64 P0, [UR5+0x70], R2 ;  /* 0x00007002ff0075a7 */ /* 0x000e640008001005 */
[----:B-1----:R-:W-:Y:S05]  /*2900*/  @P0 BRA `(.L_x_43) ;  /* 0x0000000000080947 */ /* 0x002fea0003800000 */
[----:B------:R-:W1:Y:S02]  /*2910*/  SYNCS.PHASECHK.TRANS64.TRYWAIT P0, [UR5+0x70], R2 ;  /* 0x00007002ff0075a7 */ /* 0x000e640008001105 */
[----:B-1----:R-:W-:Y:S05]  /*2920*/  @!P0 BRA `(.L_x_44) ;  /* 0x0000004400dc8947 */ /* 0x002fea0003800000 */
.L_x_43:
[----:B------:R-:W-:-:S04]  /*2930*/  UIADD3 UR4, UPT, UPT, UR6, 0x1, URZ ;  /* 0x0000000106047890 */ /* 0x000fc8000fffe0ff */
[----:B------:R-:W-:-:S04]  /*2940*/  UISETP.NE.AND UP0, UPT, UR4, 0x2, UPT ;  /* 0x000000020400788c */ /* 0x000fc8000bf05270 */
[----:B------:R-:W-:Y:S02]  /*2950*/  USEL UR7, URZ, 0x1, UP0 ;  /* 0x00000001ff077887 */ /* 0x000fe40008000000 */
[----:B------:R-:W-:-:S04]  /*2960*/  USEL UR4, UR4, URZ, UP0 ;  /* 0x000000ff04047287 */ /* 0x000fc80008000000 */
[----:B------:R-:W-:Y:S01]  /*2970*/  ULEA UR4, UR4, UR37, 0x3 ;  /* 0x0000002504047291 */ /* 0x000fe2000f8e18ff */
[----:B-1----:R-:W-:-:S04]  /*2980*/  LOP3.LUT R2, R12, UR7, RZ, 0x3c, !PT ;  /* 0x000000070c027c12 */ /* 0x002fc8000f8e3cff */
[----:B------:R-:W-:-:S04]  /*2990*/  SHF.L.U32 R0, R2, 0x1f, RZ ;  /* 0x0000001f02007819 */ /* 0x000fc800000006ff */
[----:B------:R-:W1:Y:S02]  /*29a0*/  SYNCS.PHASECHK.TRANS64 P0, [UR4+0x70], R0 ;  /* 0x00007000ff0075a7 */ /* 0x000e640008001004 */
[----:B-1----:R-:W-:Y:S05]  /*29b0*/  @P0 EXIT ;  /* 0x000000000000094d */ /* 0x002fea0003800000 */
[----:B------:R-:W-:Y:S02]  /*29c0*/  SHF.L.U32 R2, R2, 0x1f, RZ ;  /* 0x0000001f02027819 */ /* 0x000fe400000006ff */
[----:B------:R-:W-:-:S07]  /*29d0*/  MOV R0, UR4 ;  /* 0x0000000400007c02 */ /* 0x000fce0008000f00 */
.L_x_45:
[----:B-1----:R1:W2:Y:S02]  /*29e0*/  SYNCS.PHASECHK.TRANS64.TRYWAIT P0, [R0+URZ+0x70], R2 ;  /* 0x00007002000075a7 */ /* 0x0022a400080011ff */
[----:B--2---:R-:W-:Y:S05]  /*29f0*/  @!P0 NANOSLEEP.SYNCS 0x989680 ;  /* 0x009896800000895d */ /* 0x004fea0003900000 */
[----:B------:R-:W2:Y:S02]  /*2a00*/  @!P0 SYNCS.PHASECHK.TRANS64 P0, [R0+URZ+0x70], R2 ;  /* 0x00007002000085a7 */ /* 0x000ea400080010ff */
[----:B--2---:R-:W-:Y:S05]  /*2a10*/  @P0 EXIT ;  /* 0x000000000000094d */ /* 0x004fea0003800000 */
[----:B------:R-:W-:Y:S05]  /*2a20*/  BRA `(.L_x_45) ;  /* 0xfffffffc00ec7947 */ /* 0x000fea000383ffff */
.L_x_38:
[----:B------:R-:W-:-:S09]  /*2a30*/  UISETP.NE.AND UP1, UPT, UR8, URZ, UPT ;  /* 0x000000ff0800728c */ /* 0x000fd2000bf25270 */
[----:B------:R-:W-:Y:S05]  /*2a40*/  BRA.U UP1, `(.L_x_46) ;  /* 0x00000011013c7547 */ /* 0x000fea000b800000 */
[----:B------:R-:W-:Y:S01]  /*2a50*/  UMOV UR4, 0x40 ;  /* 0x0000004000047882 */ /* 0x000fe20000000000 */
[----:B------:R-:W-:Y:S01]  /*2a60*/  NOP ;  /* 0x0000000000007918 */ /* 0x000fe20000000000 */
[----:B------:R-:W-:Y:S01]  /*2a70*/  ULEA UR4, UR37, UR4, 0x18 ;  /* 0x0000000425047291 */ /* 0x000fe2000f8ec0ff */
[----:B------:R-:W-:Y:S02]  /*2a80*/  UMOV UR5, 0x400 ;  /* 0x0000040000057882 */ /* 0x000fe40000000000 */
[----:B------:R-:W-:-:S06]  /*2a90*/  ULEA UR37, UR37, UR5, 0x18 ;  /* 0x0000000525257291 */ /* 0x000fcc000f8ec0ff */
[----:B------:R-:W1:Y:S02]  /*2aa0*/  LDS.U8 R0, [UR4+0x1c] ;  /* 0x00001c04ff007984 */ /* 0x000e640008000000 */
[----:B-1----:R-:W-:-:S13]  /*2ab0*/  ISETP.NE.AND P0, PT, R0, RZ, PT ;  /* 0x000000ff0000720c */ /* 0x002fda0003f05270 */
[----:B------:R-:W-:Y:S05]  /*2ac0*/  @P0 BRA `(.L_x_47) ;  /* 0x0000000000580947 */ /* 0x000fea0003800000 */
[----:B------:R-:W-:-:S13]  /*2ad0*/  ELECT P0, URZ, PT ;  /* 0x0000000000ff782f */ /* 0x000fda0003800000 */
[----:B------:R-:W-:Y:S05]  /*2ae0*/  @!P0 BRA `(.L_x_48) ;  /* 0x0000000000608947 */ /* 0x000fea0003800000 */
[----:B------:R-:W-:Y:S01]  /*2af0*/  UMOV UR5, 0x10 ;  /* 0x0000001000057882 */ /* 0x000fe20000000000 */
[----:B------:R-:W-:Y:S01]  /*2b00*/  HFMA2 R0, -RZ, RZ, 0, 5.9604644775390625e-08 ;  /* 0x00000001ff007431 */ /* 0x000fe200000001ff */
[----:B------:R-:W-:-:S03]  /*2b10*/  MOV R2, 0xffff ;  /* 0x0000ffff00027802 */ /* 0x000fc60000000f00 */
[----:B------:R-:W-:Y:S04]  /*2b20*/  DEPBAR.LE SB1, 0x36 ;  /* 0x00009d800000791a */ /* 0x000fe80000000000 */
[----:B------:R-:W1:Y:S02]  /*2b30*/  UTCATOMSWS.FIND_AND_SET.ALIGN UP0, UR5, UR5 ;  /* 0x00000005000575e3 */ /* 0x000e640008000800 */
[----:B-1----:R-:W-:Y:S01]  /*2b40*/  MOV R3, UR5 ;  /* 0x0000000500037c02 */ /* 0x002fe20008000f00 */
[----:B------:R-:W-:Y:S06]  /*2b50*/  BRA.U UP0, `(.L_x_49) ;  /* 0x0000000100187547 */ /* 0x000fec000b800000 */
.L_x_50:
[----:B------:R-:W-:Y:S05]  /*2b60*/  NANOSLEEP 0x64 ;  /* 0x000000640000795d */ /* 0x000fea0003800000 */
[----:B------:R-:W-:-:S05]  /*2b70*/  UMOV UR5, 0x10 ;  /* 0x0000001000057882 */ /* 0x000fca0000000000 */
[----:B------:R-:W-:Y:S04]  /*2b80*/  DEPBAR.LE SB1, 0x36 ;  /* 0x00009d800000791a */ /* 0x000fe80000000000 */
[----:B------:R-:W1:Y:S02]  /*2b90*/  UTCATOMSWS.FIND_AND_SET.ALIGN UP0, UR5, UR5 ;  /* 0x00000005000575e3 */ /* 0x000e640008000800 */
[----:B-1----:R-:W-:Y:S01]  /*2ba0*/  MOV R3, UR5 ;  /* 0x0000000500037c02 */ /* 0x002fe20008000f00 */
[----:B------:R-:W-:Y:S05]  /*2bb0*/  BRA.U !UP0, `(.L_x_50) ;  /* 0xfffffffd08e87547 */ /* 0x000fea000b83ffff */
.L_x_49:
[-C--:B------:R-:W-:Y:S02]  /*2bc0*/  SHF.L.U32 R2, R2, R3.reuse, RZ ;  /* 0x0000000302027219 */ /* 0x080fe400000006ff */
[----:B------:R-:W-:Y:S01]  /*2bd0*/  SHF.L.U32 R0, R0, R3, RZ ;  /* 0x0000000300007219 */ /* 0x000fe200000006ff */
[----:B------:R-:W-:Y:S02]  /*2be0*/  IMAD.SHL.U32 R3, R3, 0x20, RZ ;  /* 0x0000002003037824 */ /* 0x000fe400078e00ff */
[----:B------:R1:W-:Y:S04]  /*2bf0*/  ATOMS.OR RZ, [UR4+0x14], R2 ;  /* 0x00001402ffff798c */ /* 0x0003e8000b000004 */
[----:B------:R1:W-:Y:S04]  /*2c00*/  ATOMS.OR RZ, [UR4+0x18], R0 ;  /* 0x00001800ffff798c */ /* 0x0003e8000b000004 */
[----:B------:R1:W-:Y:S01]  /*2c10*/  STS [UR37+0x110], R3 ;  /* 0x00011003ff007988 */ /* 0x0003e20008000825 */
[----:B------:R-:W-:Y:S05]  /*2c20*/  BRA `(.L_x_48) ;  /* 0x0000000000107947 */ /* 0x000fea0003800000 */
.L_x_47:
[----:B------:R-:W-:Y:S02]  /*2c30*/  MOV R0, 0xffffffff ;  /* 0xffffffff00007802 */ /* 0x000fe40000000f00 */
[----:B------:R-:W-:-:S03]  /*2c40*/  MOV R2, 0x2c70 ;  /* 0x00002c7000027802 */ /* 0x000fc60000000f00 */
[----:B------:R1:W-:Y:S04]  /*2c50*/  STS [UR37+0x110], R0 ;  /* 0x00011000ff007988 */ /* 0x0003e80008000825 */
[----:B-1-3-5:R-:W-:Y:S05]  /*2c60*/  CALL.REL.NOINC `($__internal_1_$__cuda_sm10x_tcgen05_guardrail_trap_phase_invalid_during_alloc) ;  /* 0x0000004800b07944 */ /* 0x02afea0003c00000 */
.L_x_48:
[----:B------:R-:W-:Y:S05]  /*2c70*/  WARPSYNC.ALL ;  /* 0x0000000000007948 */ /* 0x000fea0003800000 */
[----:B------:R-:W2:Y:S01]  /*2c80*/  S2UR UR5, SR_CgaCtaId ;  /* 0x00000000000579c3 */ /* 0x000ea20000008800 */
[----:B------:R-:W-:Y:S01]  /*2c90*/  UMOV UR4, 0x400 ;  /* 0x0000040000047882 */ /* 0x000fe20000000000 */
[----:B------:R-:W-:-:S06]  /*2ca0*/  NOP ;  /* 0x0000000000007918 */ /* 0x000fcc0000000000 */
[----:B------:R-:W-:Y:S06]  /*2cb0*/  BAR.ARV 0x6, 0xa0 ;  /* 0x0182800000007b1d */ /* 0x000fec0000002000 */
[----:B------:R-:W4:Y:S01]  /*2cc0*/  LDCU UR7, c[0x0][0x38c] ;  /* 0x00007180ff0777ac */ /* 0x000f220008000800 */
[----:B------:R-:W-:Y:S01]  /*2cd0*/  IMAD.MOV.U32 R11, RZ, RZ, 0x1 ;  /* 0x00000001ff0b7424 */ /* 0x000fe200078e00ff */
[----:B------:R-:W-:Y:S01]  /*2ce0*/  CS2R R8, SRZ ;  /* 0x0000000000087805 */ /* 0x000fe2000001ff00 */
[----:B------:R-:W-:Y:S01]  /*2cf0*/  IMAD.MOV.U32 R10, RZ, RZ, RZ ;  /* 0x000000ffff0a7224 */ /* 0x000fe200078e00ff */
[----:B------:R-:W3:Y:S01]  /*2d00*/  LDCU UR6, c[0x0][0x38c] ;  /* 0x00007180ff0677ac */ /* 0x000ee20008000800 */
[----:B------:R-:W-:Y:S01]  /*2d10*/  UMOV UR15, URZ ;  /* 0x000000ff000f7c82 */ /* 0x000fe20008000000 */
[----:B------:R-:W-:Y:S01]  /*2d20*/  UMOV UR14, URZ ;  /* 0x000000ff000e7c82 */ /* 0x000fe20008000000 */
[----:B--2---:R-:W-:Y:S01]  /*2d30*/  ULEA UR5, UR5, UR4, 0x18 ;  /* 0x0000000405057291 */ /* 0x004fe2000f8ec0ff */
[----:B------:R-:W-:Y:S01]  /*2d40*/  UMOV UR32, 0x0 ;  /* 0x0000000000207882 */ /* 0x000fe20000000000 */
[----:B------:R-:W-:-:S02]  /*2d50*/  UMOV UR33, 0x4100910 ;  /* 0x0410091000217882 */ /* 0x000fc40000000000 */
[----:B------:R-:W-:Y:S02]  /*2d60*/  UIADD3 UR9, UPT, UPT, UR5, 0x6800, URZ ;  /* 0x0000680005097890 */ /* 0x000fe4000fffe0ff */
[----:B------:R-:W-:Y:S02]  /*2d70*/  UIADD3 UR10, UPT, UPT, UR5, 0xe800, URZ ;  /* 0x0000e800050a7890 */ /* 0x000fe4000fffe0ff */
[----:B----4-:R-:W-:Y:S01]  /*2d80*/  UIADD3 UR7, UPT, UPT, UR7, 0x3f, URZ ;  /* 0x0000003f07077890 */ /* 0x010fe2000fffe0ff */
[----:B-1----:R-:W1:Y:S01]  /*2d90*/  LDS R0, [UR5+0x110] ;  /* 0x00011005ff007984 */ /* 0x002e620008000800 */
[----:B------:R-:W-:Y:S02]  /*2da0*/  USHF.R.U32.HI UR9, URZ, 0x4, UR9 ;  /* 0x00000004ff097899 */ /* 0x000fe40008011609 */
[----:B------:R-:W-:Y:S02]  /*2db0*/  USHF.R.S32.HI UR4, URZ, 0x1f, UR7 ;  /* 0x0000001fff047899 */ /* 0x000fe40008011407 */
[----:B------:R-:W-:-:S02]  /*2dc0*/  USHF.R.U32.HI UR10, URZ, 0x4, UR10 ;  /* 0x00000004ff0a7899 */ /* 0x000fc4000801160a */
[----:B------:R-:W-:Y:S02]  /*2dd0*/  ULEA.HI UR4, UR4, UR7, URZ, 0x6 ;  /* 0x0000000704047291 */ /* 0x000fe4000f8f30ff */
[----:B------:R-:W-:Y:S02]  /*2de0*/  ULOP3.LUT UR9, UR9, 0x3fff, URZ, 0xc0, !UPT ;  /* 0x00003fff09097892 */ /* 0x000fe4000f8ec0ff */
[----:B------:R-:W-:Y:S02]  /*2df0*/  USHF.R.S32.HI UR4, URZ, 0x6, UR4 ;  /* 0x00000006ff047899 */ /* 0x000fe40008011404 */
[----:B------:R-:W-:Y:S02]  /*2e00*/  ULOP3.LUT UR10, UR10, 0x3fff, URZ, 0xc0, !UPT ;  /* 0x00003fff0a0a7892 */ /* 0x000fe4000f8ec0ff */
[----:B------:R-:W-:Y:S01]  /*2e10*/  UISETP.LT.AND UP0, UPT, UR4, 0x1, UPT ;  /* 0x000000010400788c */ /* 0x000fe2000bf01270 */
[----:B------:R-:W-:Y:S01]  /*2e20*/  UMOV UR30, 0x0 ;  /* 0x00000000001e7882 */ /* 0x000fe20000000000 */
[----:B------:R-:W-:-:S02]  /*2e30*/  UMOV UR31, 0x4100910 ;  /* 0x04100910001f7882 */ /* 0x000fc40000000000 */
[----:B------:R-:W-:Y:S01]  /*2e40*/  USEL UR8, UR4, 0x1, !UP0 ;  /* 0x0000000104087887 */ /* 0x000fe2000c000000 */
[----:B------:R-:W-:Y:S01]  /*2e50*/  UMOV UR28, 0x0 ;  /* 0x00000000001c7882 */ /* 0x000fe20000000000 */
[----:B------:R-:W-:Y:S01]  /*2e60*/  UMOV UR29, 0x4100910 ;  /* 0x04100910001d7882 */ /* 0x000fe20000000000 */
[----:B------:R-:W-:Y:S01]  /*2e70*/  UMOV UR26, 0x0 ;  /* 0x00000000001a7882 */ /* 0x000fe20000000000 */
[----:B------:R-:W-:Y:S01]  /*2e80*/  UMOV UR27, 0x4100910 ;  /* 0x04100910001b7882 */ /* 0x000fe20000000000 */
[----:B------:R-:W-:Y:S01]  /*2e90*/  UMOV UR24, 0x0 ;  /* 0x0000000000187882 */ /* 0x000fe20000000000 */
[----:B------:R-:W-:Y:S01]  /*2ea0*/  UMOV UR25, 0x4100910 ;  /* 0x0410091000197882 */ /* 0x000fe20000000000 */
[----:B------:R-:W-:Y:S01]  /*2eb0*/  UMOV UR22, 0x0 ;  /* 0x0000000000167882 */ /* 0x000fe20000000000 */
[----:B------:R-:W-:Y:S01]  /*2ec0*/  UMOV UR23, 0x4100910 ;  /* 0x0410091000177882 */ /* 0x000fe20000000000 */
[----:B------:R-:W-:Y:S02]  /*2ed0*/  ULOP3.LUT UR9, UR9, 0x10000, URZ, 0xfc, !UPT ;  /* 0x0001000009097892 */ /* 0x000fe4000f8efcff */
[----:B------:R-:W-:-:S02]  /*2ee0*/  ULOP3.LUT UR10, UR10, 0x10000, URZ, 0xfc, !UPT ;  /* 0x000100000a0a7892 */ /* 0x000fc4000f8efcff */
[----:B------:R-:W-:Y:S02]  /*2ef0*/  UIADD3 UR8, UPT, UPT, -UR8, URZ, URZ ;  /* 0x000000ff08087290 */ /* 0x000fe4000fffe1ff */
[----:B---3--:R-:W-:Y:S01]  /*2f00*/  UISETP.GE.AND UP3, UPT, UR6, 0x1, UPT ;  /* 0x000000010600788c */ /* 0x008fe2000bf66270 */
[----:B------:R-:W-:Y:S01]  /*2f10*/  UMOV UR20, 0x0 ;  /* 0x0000000000147882 */ /* 0x000fe20000000000 */
[----:B------:R-:W-:Y:S01]  /*2f20*/  UMOV UR21, 0x4100910 ;  /* 0x0410091000157882 */ /* 0x000fe20000000000 */
[----:B------:R-:W-:Y:S01]  /*2f30*/  UMOV UR18, 0x0 ;  /* 0x0000000000127882 */ /* 0x000fe20000000000 */
[----:B-1----:R-:W-:Y:S01]  /*2f40*/  R2UR UR16, R0 ;  /* 0x00000000001072ca */ /* 0x002fe200000e0000 */
[----:B------:R-:W-:-:S14]  /*2f50*/  UMOV UR19, 0x4100910 ;  /* 0x0410091000137882 */ /* 0x000fdc0000000000 */
.L_x_57:
[----:B------:R-:W-:Y:S02]  /*2f60*/  LEA R0, R10, UR5, 0x3 ;  /* 0x000000050a007c11 */ /* 0x000fe4000f8e18ff */
[----:B------:R-:W-:Y:S02]  /*2f70*/  SHF.L.U32 R2, R9, 0x1f, RZ ;  /* 0x0000001f09027819 */ /* 0x000fe400000006ff */
[----:B------:R-:W-:Y:S01]  /*2f80*/  PLOP3.LUT P0, PT, PT, PT, UP3, 0x80, 0x8 ;  /* 0x000000000008781c */ /* 0x000fe20003f0f038 */
[----:B------:R-:W-:Y:S01]  /*2f90*/  VIADD R3, R0, 0x70 ;  /* 0x0000007000037836 */ /* 0x000fe20000000000 */
[----:B-1----:R-:W1:Y:S02]  /*2fa0*/  SYNCS.PHASECHK.TRANS64.TRYWAIT P1, [R0+URZ+0x60], R2 ;  /* 0x00006002000075a7 */ /* 0x002e6400080211ff */
[----:B-1-3--:R-:W-:Y:S09]  /*2fb0*/  @!P1 BRA `(.L_x_51) ;  /* 0x0000004000509947 */ /* 0x00aff20003800000 */
.L_x_124:
[----:B------:R-:W-:Y:S01]  /*2fc0*/  LEA R4, R10, UR5, 0x4 ;  /* 0x000000050a047c11 */ /* 0x000fe2000f8e20ff */
[----:B------:R-:W-:Y:S01]  /*2fd0*/  @UP3 ULEA UR7, UR14, UR5, 0x3 ;  /* 0x000000050e073291 */ /* 0x000fe2000f8e18ff */
[----:B------:R-:W-:Y:S01]  /*2fe0*/  PLOP3.LUT P2, PT, PT, PT, PT, 0x80, 0x8 ;  /* 0x000000000008781c */ /* 0x000fe20003f4f070 */
[----:B------:R-:W-:Y:S01]  /*2ff0*/  ULEA UR6, UR15, UR5, 0x3 ;  /* 0x000000050f067291 */ /* 0x000fe2000f8e18ff */
[----:B------:R-:W-:Y:S01]  /*3000*/  PRMT R3, RZ, 0x654, R3 ;  /* 0x00000654ff037816 */ /* 0x000fe20000000003 */
[----:B------:R-:W-:Y:S01]  /*3010*/  ULEA.HI UR11, UR15, UR15, URZ, 0x1 ;  /* 0x0000000f0f0b7291 */ /* 0x000fe2000f8f08ff */
[----:B------:R-:W2:Y:S01]  /*3020*/  LDS.128 R4, [R4+0xf0] ;  /* 0x0000f00004047984 */ /* 0x000ea20000000c00 */
[----:B-1----:R-:W-:Y:S02]  /*3030*/  @P0 SHF.L.U32 R2, R8, 0x1f, RZ ;  /* 0x0000001f08020819 */ /* 0x002fe400000006ff */
[----:B------:R-:W-:Y:S01]  /*3040*/  SHF.L.U32 R0, R11, 0x1f, RZ ;  /* 0x0000001f0b007819 */ /* 0x000fe200000006ff */
[----:B------:R-:W-:Y:S01]  /*3050*/  @!PT LDS RZ, [RZ] ;  /* 0x00000000fffff984 */ /* 0x000fe20000000800 */
[----:B------:R-:W-:Y:S01]  /*3060*/  @!PT LDS RZ, [RZ] ;  /* 0x00000000fffff984 */ /* 0x000fe20000000800 */
[----:B------:R-:W-:Y:S01]  /*3070*/  @!PT LDS RZ, [RZ] ;  /* 0x00000000fffff984 */ /* 0x000fe20000000800 */
[----:B------:R-:W-:Y:S01]  /*3080*/  @!PT LDS RZ, [RZ] ;  /* 0x00000000fffff984 */ /* 0x000fe20000000800 */
[----:B------:R1:W-:Y:S06]  /*3090*/  MEMBAR.ALL.CTA ;  /* 0x0000000000007992 */ /* 0x0003ec0000008000 */
[----:B-1----:R-:W1:Y:S02]  /*30a0*/  FENCE.VIEW.ASYNC.S ;  /* 0x00000000000073c6 */ /* 0x002e640000000000 */
[----:B-1----:R1:W-:Y:S01]  /*30b0*/  SYNCS.ARRIVE.TRANS64.RED.A1T0 RZ, [R3+URZ], RZ ;  /* 0x000000ff03ff79a7 */ /* 0x0023e200081004ff */
[----:B------:R1:W3:Y:S01]  /*30c0*/  @P0 SYNCS.PHASECHK.TRANS64.TRYWAIT P2, [UR7], R2 ;  /* 0x00000002ff0005a7 */ /* 0x0002e20008041107 */
[----:B------:R-:W-:-:S02]  /*30d0*/  USHF.L.U32 UR7, UR11, 0x5, URZ ;  /* 0x000000050b077899 */ /* 0x000fc400080006ff */
[----:B------:R-:W-:Y:S01]  /*30e0*/  ULOP3.LUT UR11, UR11, 0xffe, URZ, 0xc0, !UPT ;  /* 0x00000ffe0b0b7892 */ /* 0x000fe2000f8ec0ff */
[----:B--2---:R-:W-:Y:S01]  /*30f0*/  LOP3.LUT P1, RZ, R6, 0x1, RZ, 0xc0, !PT ;  /* 0x0000000106ff7812 */ /* 0x004fe2000782c0ff */
[----:B------:R-:W-:Y:S02]  /*3100*/  ULOP3.LUT UR7, UR7, 0xffffffc0, URZ, 0xc0, !UPT ;  /* 0xffffffc007077892 */ /* 0x000fe4000f8ec0ff */
[----:B------:R-:W-:Y:S02]  /*3110*/  UIADD3 UR11, UPT, UPT, -UR11, UR15, URZ ;  /* 0x0000000f0b0b7290 */ /* 0x000fe4000fffe1ff */
[----:B------:R-:W-:-:S04]  /*3120*/  UIADD3 UR7, UPT, UPT, UR16, UR7, URZ ;  /* 0x0000000710077290 */ /* 0x000fc8000fffe0ff */
[----:B------:R-:W-:Y:S01]  /*3130*/  ULEA UR7, UR11, UR7, 0x14 ;  /* 0x000000070b077291 */ /* 0x000fe2000f8ea0ff */
[----:B------:R-:W2:Y:S02]  /*3140*/  SYNCS.PHASECHK.TRANS64.TRYWAIT P0, [UR6+0xa0], R0 ;  /* 0x0000a000ff0075a7 */ /* 0x000ea40008001106 */
[----:B-123--:R-:W-:Y:S09]  /*3150*/  @!P0 BRA `(.L_x_52) ;  /* 0x0000003c00fc8947 */ /* 0x00eff20003800000 */
.L_x_126:
[----:B------:R-:W-:Y:S01]  /*3160*/  IADD3 R10, PT, PT, R10, 0x1, RZ ;  /* 0x000000010a0a7810 */ /* 0x000fe20007ffe0ff */
[----:B------:R-:W-:Y:S06]  /*3170*/  BRA.U !UP3, `(.L_x_53) ;  /* 0x000000050b107547 */ /* 0x000fec000b800000 */
[----:B------:R-:W-:Y:S01]  /*3180*/  UPLOP3.LUT UP4, UPT, UPT, UPT, UPT, 0x40, 0x4 ;  /* 0x000000000004789c */ /* 0x000fe20003f8e870 */
[----:B------:R-:W-:Y:S01]  /*3190*/  UMOV UR13, UR8 ;  /* 0x00000008000d7c82 */ /* 0x000fe20008000000 */
[----:B------:R-:W-:Y:S01]  /*31a0*/  UMOV UR12, UR4 ;  /* 0x00000004000c7c82 */ /* 0x000fe20008000000 */
[----:B------:R-:W-:-:S08]  /*31b0*/  UMOV UR17, UR14 ;  /* 0x0000000e00117c82 */ /* 0x000fd00008000000 */
.L_x_56:
[----:B------:R-:W-:Y:S02]  /*31c0*/  UIADD3 UR13, UPT, UPT, UR13, 0x1, URZ ;  /* 0x000000010d0d7890 */ /* 0x000fe4000fffe0ff */
[----:B--2---:R-:W-:Y:S02]  /*31d0*/  ULEA UR11, UR17, UR5, 0x3 ;  /* 0x00000005110b7291 */ /* 0x004fe4000f8e18ff */
[----:B------:R-:W-:Y:S01]  /*31e0*/  UISETP.NE.AND UP0, UPT, UR13, URZ, UPT ;  /* 0x000000ff0d00728c */ /* 0x000fe2000bf05270 */
[----:B---3--:R-:W-:Y:S10]  /*31f0*/  @P2 BRA `(.L_x_54) ;  /* 0x00000000000c2947 */ /* 0x008ff40003800000 */
[----:B-1----:R-:W-:Y:S04]  /*3200*/  SHF.L.U32 R2, R8, 0x1f, RZ ;  /* 0x0000001f08027819 */ /* 0x002fe800000006ff */
[----:B------:R-:W1:Y:S02]  /*3210*/  SYNCS.PHASECHK.TRANS64.TRYWAIT P0, [UR11], R2 ;  /* 0x00000002ff0075a7 */ /* 0x000e64000800110b */
[----:B-1----:R-:W-:Y:S05]  /*3220*/  @!P0 BRA `(.L_x_55) ;  /* 0x0000003c00e08947 */ /* 0x002fea0003800000 */
.L_x_54:
[----:B------:R-:W-:Y:S01]  /*3230*/  UISETP.NE.AND UP1, UPT, UR12, 0x1, UPT ;  /* 0x000000010c00788c */ /* 0x000fe2000bf25270 */
[----:B------:R-:W-:Y:S01]  /*3240*/  PLOP3.LUT P2, PT, PT, PT, PT, 0x80, 0x8 ;  /* 0x000000000008781c */ /* 0x000fe20003f4f070 */
[----:B------:R-:W-:Y:S02]  /*3250*/  UIADD3 UR14, UPT, UPT, UR17, 0x1, URZ ;  /* 0x00000001110e7890 */ /* 0x000fe4000fffe0ff */
[----:B------:R-:W-:Y:S02]  /*3260*/  ULEA UR64, UR17, UR10, 0xa ;  /* 0x0000000a11407291 */ /* 0x000fe4000f8e50ff */
[----:B------:R-:W-:Y:S01]  /*3270*/  UISETP.NE.AND UP2, UPT, UR14, 0x2, UPT ;  /* 0x000000020e00788c */ /* 0x000fe2000bf45270 */
[----:B------:R-:W-:Y:S01]  /*3280*/  PLOP3.LUT P0, PT, PT, PT, UP1, 0x80, 0x8 ;  /* 0x000000000008781c */ /* 0x000fe20003f0f018 */
[----:B------:R-:W-:Y:S02]  /*3290*/  ULEA UR62, UR17, UR9, 0xa ;  /* 0x00000009113e7291 */ /* 0x000fe4000f8e50ff */
[----:B------:R-:W-:Y:S02]  /*32a0*/  USEL UR35, URZ, 0x1, UP2 ;  /* 0x00000001ff237887 */ /* 0x000fe40009000000 */
[----:B------:R-:W-:Y:S02]  /*32b0*/  USEL UR14, UR14, URZ, UP2 ;  /* 0x000000ff0e0e7287 */ /* 0x000fe40009000000 */
[----:B------:R-:W-:Y:S02]  /*32c0*/  UIADD3 UR60, UPT, UPT, UR64, 0x2, URZ ;  /* 0x00000002403c7890 */ /* 0x000fe4000fffe0ff */
[----:B------:R-:W-:Y:S01]  /*32d0*/  @UP1 ULEA UR34, UR14, UR5, 0x3 ;  /* 0x000000050e221291 */ /* 0x000fe2000f8e18ff */
[----:B------:R-:W-:Y:S01]  /*32e0*/  LOP3.LUT R8, R8, UR35, RZ, 0x3c, !PT ;  /* 0x0000002308087c12 */ /* 0x000fe2000f8e3cff */
[----:B------:R-:W-:Y:S02]  /*32f0*/  UIADD3 UR58, UPT, UPT, UR62, 0x2, URZ ;  /* 0x000000023e3a7890 */ /* 0x000fe4000fffe0ff */
[----:B------:R-:W-:Y:S01]  /*3300*/  UIADD3 UR56, UPT, UPT, UR64, 0x4, URZ ;  /* 0x0000000440387890 */ /* 0x000fe2000fffe0ff */
[----:B-1----:R-:W-:Y:S01]  /*3310*/  @P0 SHF.L.U32 R0, R8, 0x1f, RZ ;  /* 0x0000001f08000819 */ /* 0x002fe200000006ff */
[----:B------:R-:W-:Y:S02]  /*3320*/  UIADD3 UR54, UPT, UPT, UR62, 0x4, URZ ;  /* 0x000000043e367890 */ /* 0x000fe4000fffe0ff */
[----:B------:R-:W-:Y:S01]  /*3330*/  UIADD3 UR52, UPT, UPT, UR64, 0x6, URZ ;  /* 0x0000000640347890 */ /* 0x000fe2000fffe0ff */
[----:B------:R2:W3:Y:S01]  /*3340*/  @P0 SYNCS.PHASECHK.TRANS64.TRYWAIT P2, [UR34], R0 ;  /* 0x00000000ff0005a7 */ /* 0x0004e20008041122 */
[----:B------:R-:W-:Y:S02]  /*3350*/  UIADD3 UR50, UPT, UPT, UR62, 0x6, URZ ;  /* 0x000000063e327890 */ /* 0x000fe4000fffe0ff */
        /* <DEDUP_REMOVED lines=9> */
[----:B------:R-:W-:Y:S01]  /*33f0*/  UIADD3 UR12, UPT, UPT, UR12, -0x1, URZ ;  /* 0xffffffff0c0c7890 */ /* 0x000fe2000fffe0ff */
[----:B------:R-:W-:Y:S01]  /*3400*/  UMOV UR65, 0x40004040 ;  /* 0x4000404000417882 */ /* 0x000fe20000000000 */
[----:B------:R-:W-:Y:S01]  /*3410*/  UMOV UR63, 0x40004040 ;  /* 0x40004040003f7882 */ /* 0x000fe20000000000 */
[----:B------:R-:W-:Y:S01]  /*3420*/  UMOV UR61, 0x40004040 ;  /* 0x40004040003d7882 */ /* 0x000fe20000000000 */
[----:B------:R2:W-:Y:S01]  /*3430*/  UTCHMMA gdesc[UR62], gdesc[UR64], tmem[UR7], tmem[UR32], idesc[UR33], UP4 ;  /* 0x00ff20403e0075ea */ /* 0x0005e2000a000007 */
[----:B------:R-:W-:Y:S01]  /*3440*/  UPLOP3.LUT UP4, UPT, UPT, UPT, UPT, 0x80, 0x8 ;  /* 0x000000000008789c */ /* 0x000fe20003f8f070 */
[----:B------:R-:W-:Y:S01]  /*3450*/  UMOV UR59, 0x40004040 ;  /* 0x40004040003b7882 */ /* 0x000fe20000000000 */
[----:B------:R-:W-:Y:S01]  /*3460*/  UMOV UR57, 0x40004040 ;  /* 0x4000404000397882 */ /* 0x000fe20000000000 */
[----:B------:R2:W-:Y:S01]  /*3470*/  UTCHMMA gdesc[UR58], gdesc[UR60], tmem[UR7], tmem[UR30], idesc[UR31], UPT ;  /* 0x00ff1e3c3a0075ea */ /* 0x0005e2000b800007 */
        /* <DEDUP_REMOVED lines=14> */
[----:B------:R-:W-:Y:S01]  /*3560*/  UMOV UR35, 0x40004040 ;  /* 0x4000404000237882 */ /* 0x000fe20000000000 */
[----:B------:R2:W-:Y:S01]  /*3570*/  UTCHMMA gdesc[UR38], gdesc[UR40], tmem[UR7], tmem[UR20], idesc[UR21], UPT ;  /* 0x00ff1428260075ea */ /* 0x0005e2000b800007 */
[----:B------:R2:W-:Y:S01]  /*3580*/  UTCHMMA gdesc[UR34], gdesc[UR36], tmem[UR7], tmem[UR18], idesc[UR19], UPT ;  /* 0x00ff1224220075ea */ /* 0x0005e2000b800007 */
[----:B------:R2:W-:Y:S01]  /*3590*/  UTCBAR [UR11], URZ ;  /* 0x000000ff0b0073e9 */ /* 0x0005e200080000ff */
[----:B------:R-:W-:Y:S01]  /*35a0*/  UMOV UR17, UR14 ;  /* 0x0000000e00117c82 */ /* 0x000fe20008000000 */
[----:B------:R-:W-:Y:S05]  /*35b0*/  BRA.U UP0, `(.L_x_56) ;  /* 0xfffffffd00007547 */ /* 0x000fea000b83ffff */
.L_x_53:
[----:B------:R-:W-:Y:S01]  /*35c0*/  UIADD3 UR15, UPT, UPT, UR15, 0x1, URZ ;  /* 0x000000010f0f7890 */ /* 0x000fe2000fffe0ff */
[C---:B------:R-:W-:Y:S01]  /*35d0*/  ISETP.NE.AND P0, PT, R10.reuse, 0x2, PT ;  /* 0x000000020a00780c */ /* 0x040fe20003f05270 */
[----:B--2---:R-:W-:Y:S02]  /*35e0*/  UIADD3 UR7, UPT, UPT, UR6, 0x80, URZ ;  /* 0x0000008006077890 */ /* 0x004fe4000fffe0ff */
[----:B------:R-:W-:Y:S01]  /*35f0*/  UISETP.NE.AND UP0, UPT, UR15, 0x4, UPT ;  /* 0x000000040f00788c */ /* 0x000fe2000bf05270 */
[----:B-1----:R-:W-:Y:S02]  /*3600*/  SEL R0, RZ, 0x1, P0 ;  /* 0x00000001ff007807 */ /* 0x002fe40000000000 */
[----:B------:R-:W-:Y:S01]  /*3610*/  SEL R10, R10, RZ, P0 ;  /* 0x000000ff0a0a7207 */ /* 0x000fe20000000000 */
[----:B------:R-:W-:Y:S01]  /*3620*/  USEL UR6, URZ, 0x1, UP0 ;  /* 0x00000001ff067887 */ /* 0x000fe20008000000 */
[----:B------:R-:W-:Y:S01]  /*3630*/  LOP3.LUT R9, R9, R0, RZ, 0x3c, !PT ;  /* 0x0000000009097212 */ /* 0x000fe200078e3cff */
[----:B------:R-:W-:Y:S01]  /*3640*/  USEL UR15, UR15, URZ, UP0 ;  /* 0x000000ff0f0f7287 */ /* 0x000fe20008000000 */
[----:B------:R1:W-:Y:S03]  /*3650*/  UTCBAR [UR7], URZ ;  /* 0x000000ff070073e9 */ /* 0x0003e600080000ff */
[----:B------:R-:W-:Y:S01]  /*3660*/  LOP3.LUT R11, R11, UR6, RZ, 0x3c, !PT ;  /* 0x000000060b0b7c12 */ /* 0x000fe2000f8e3cff */
[----:B------:R-:W-:Y:S07]  /*3670*/  @P1 BRA `(.L_x_57) ;  /* 0xfffffff800381947 */ /* 0x000fee000383ffff */
[----:B------:R-:W2:Y:S01]  /*3680*/  S2UR UR4, SR_CgaCtaId ;  /* 0x00000000000479c3 */ /* 0x000ea20000008800 */
[----:B------:R-:W-:Y:S01]  /*3690*/  ELECT P0, URZ, PT ;  /* 0x0000000000ff782f */ /* 0x000fe20003800000 */
[----:B------:R-:W-:Y:S01]  /*36a0*/  IMAD.MOV.U32 R0, RZ, RZ, 0x1 ;  /* 0x00000001ff007424 */ /* 0x000fe200078e00ff */
[----:B------:R-:W-:Y:S01]  /*36b0*/  UIADD3 UR5, UPT, UPT, UR5, 0xa0, URZ ;  /* 0x000000a005057890 */ /* 0x000fe2000fffe0ff */
[----:B------:R-:W-:Y:S01]  /*36c0*/  SHF.L.U32 R2, R11, 0x1f, RZ ;  /* 0x0000001f0b027819 */ /* 0x000fe200000006ff */
[----:B------:R-:W-:-:S03]  /*36d0*/  UMOV UR6, 0x40 ;  /* 0x0000004000067882 */ /* 0x000fc60000000000 */
[----:B------:R-:W-:Y:S01]  /*36e0*/  UVIRTCOUNT.DEALLOC.SMPOOL 0x80 ;  /* 0x000000800000784c */ /* 0x000fe20000000000 */
[----:B--2---:R-:W-:Y:S02]  /*36f0*/  ULEA UR4, UR4, UR6, 0x18 ;  /* 0x0000000604047291 */ /* 0x004fe4000f8ec0ff */
[----:B------:R-:W-:-:S07]  /*3700*/  ULEA UR6, UR15, UR5, 0x3 ;  /* 0x000000050f067291 */ /* 0x000fce000f8e18ff */
[----:B------:R2:W-:Y:S02]  /*3710*/  @P0 STS.U8 [UR4+0x1c], R0 ;  /* 0x00001c00ff000988 */ /* 0x0005e40008000004 */
[----:B------:R-:W4:Y:S02]  /*3720*/  SYNCS.PHASECHK.TRANS64.TRYWAIT P0, [UR6], R2 ;  /* 0x00000002ff0075a7 */ /* 0x000f240008001106 */
[----:B--2-4-:R-:W-:Y:S05]  /*3730*/  @!P0 BRA `(.L_x_58) ;  /* 0x0000003800b48947 */ /* 0x014fea0003800000 */
.L_x_129:
[----:B-1----:R-:W-:-:S04]  /*3740*/  UIADD3 UR7, UPT, UPT, UR15, 0x1, URZ ;  /* 0x000000010f077890 */ /* 0x002fc8000fffe0ff */
[----:B------:R-:W-:-:S04]  /*3750*/  UISETP.NE.AND UP0, UPT, UR7, 0x4, UPT ;  /* 0x000000040700788c */ /* 0x000fc8000bf05270 */
[----:B------:R-:W-:Y:S02]  /*3760*/  USEL UR8, URZ, 0x1, UP0 ;  /* 0x00000001ff087887 */ /* 0x000fe40008000000 */
[----:B------:R-:W-:-:S04]  /*3770*/  USEL UR7, UR7, URZ, UP0 ;  /* 0x000000ff07077287 */ /* 0x000fc80008000000 */
[----:B------:R-:W-:Y:S01]  /*3780*/  ULEA UR6, UR7, UR5, 0x3 ;  /* 0x0000000507067291 */ /* 0x000fe2000f8e18ff */
[----:B--2---:R-:W-:-:S04]  /*3790*/  LOP3.LUT R2, R11, UR8, RZ, 0x3c, !PT ;  /* 0x000000080b027c12 */ /* 0x004fc8000f8e3cff */
[----:B------:R-:W-:-:S04]  /*37a0*/  SHF.L.U32 R3, R2, 0x1f, RZ ;  /* 0x0000001f02037819 */ /* 0x000fc800000006ff */
[----:B------:R-:W1:Y:S02]  /*37b0*/  SYNCS.PHASECHK.TRANS64.TRYWAIT P0, [UR6], R3 ;  /* 0x00000003ff0075a7 */ /* 0x000e640008001106 */
[----:B-1----:R-:W-:Y:S05]  /*37c0*/  @!P0 BRA `(.L_x_59) ;  /* 0x0000003800a88947 */ /* 0x002fea0003800000 */
.L_x_131:
[----:B------:R-:W-:-:S04]  /*37d0*/  UIADD3 UR7, UPT, UPT, UR7, 0x1, URZ ;  /* 0x0000000107077890 */ /* 0x000fc8000fffe0ff */
[----:B------:R-:W-:-:S04]  /*37e0*/  UISETP.NE.AND UP0, UPT, UR7, 0x4, UPT ;  /* 0x000000040700788c */ /* 0x000fc8000bf05270 */
[----:B------:R-:W-:Y:S02]  /*37f0*/  USEL UR8, URZ, 0x1, UP0 ;  /* 0x00000001ff087887 */ /* 0x000fe40008000000 */
[----:B------:R-:W-:-:S04]  /*3800*/  USEL UR7, UR7, URZ, UP0 ;  /* 0x000000ff07077287 */ /* 0x000fc80008000000 */
[----:B------:R-:W-:Y:S01]  /*3810*/  ULEA UR6, UR7, UR5, 0x3 ;  /* 0x0000000507067291 */ /* 0x000fe2000f8e18ff */
[----:B------:R-:W-:-:S04]  /*3820*/  LOP3.LUT R2, R2, UR8, RZ, 0x3c, !PT ;  /* 0x0000000802027c12 */ /* 0x000fc8000f8e3cff */
[----:B-1----:R-:W-:-:S04]  /*3830*/  SHF.L.U32 R3, R2, 0x1f, RZ ;  /* 0x0000001f02037819 */ /* 0x002fc800000006ff */
[----:B------:R-:W1:Y:S02]  /*3840*/  SYNCS.PHASECHK.TRANS64.TRYWAIT P0, [UR6], R3 ;  /* 0x00000003ff0075a7 */ /* 0x000e640008001106 */
[----:B-1----:R-:W-:Y:S05]  /*3850*/  @!P0 BRA `(.L_x_60) ;  /* 0x00000038009c8947 */ /* 0x002fea0003800000 */
.L_x_133:
[----:B------:R-:W-:-:S04]  /*3860*/  UIADD3 UR7, UPT, UPT, UR7, 0x1, URZ ;  /* 0x0000000107077890 */ /* 0x000fc8000fffe0ff */
[----:B------:R-:W-:-:S04]  /*3870*/  UISETP.NE.AND UP0, UPT, UR7, 0x4, UPT ;  /* 0x000000040700788c */ /* 0x000fc8000bf05270 */
[----:B------:R-:W-:Y:S02]  /*3880*/  USEL UR6, URZ, 0x1, UP0 ;  /* 0x00000001ff067887 */ /* 0x000fe40008000000 */
[----:B------:R-:W-:-:S04]  /*3890*/  USEL UR7, UR7, URZ, UP0 ;  /* 0x000000ff07077287 */ /* 0x000fc80008000000 */
[----:B------:R-:W-:Y:S01]  /*38a0*/  ULEA UR7, UR7, UR5, 0x3 ;  /* 0x0000000507077291 */ /* 0x000fe2000f8e18ff */
[----:B------:R-:W-:-:S04]  /*38b0*/  LOP3.LUT R2, R2, UR6, RZ, 0x3c, !PT ;  /* 0x0000000602027c12 */ /* 0x000fc8000f8e3cff */
[----:B------:R-:W-:-:S04]  /*38c0*/  SHF.L.U32 R2, R2, 0x1f, RZ ;  /* 0x0000001f02027819 */ /* 0x000fc800000006ff */
[----:B------:R-:W2:Y:S02]  /*38d0*/  SYNCS.PHASECHK.TRANS64.TRYWAIT P0, [UR7], R2 ;  /* 0x00000002ff0075a7 */ /* 0x000ea40008001107 */
[----:B--2---:R-:W-:Y:S05]  /*38e0*/  @!P0 BRA `(.L_x_61) ;  /* 0x0000003800908947 */ /* 0x004fea0003800000 */
.L_x_135:
[----:B------:R-:W-:Y:S01]  /*38f0*/  NOP ;  /* 0x0000000000007918 */ /* 0x000fe20000000000 */
[----:B-1----:R-:W1:Y:S01]  /*3900*/  LDS R0, [UR4+0x14] ;  /* 0x00001404ff007984 */ /* 0x002e620008000800 */
[----:B------:R-:W-:Y:S01]  /*3910*/  ULOP3.LUT UR6, UR16, 0xffff, URZ, 0xc0, !UPT ;  /* 0x0000ffff10067892 */ /* 0x000fe2000f8ec0ff */
[----:B------:R-:W-:Y:S01]  /*3920*/  UMOV UR8, 0xffff ;  /* 0x0000ffff00087882 */ /* 0x000fe20000000000 */
[----:B------:R-:W-:Y:S02]  /*3930*/  UMOV UR5, 0x1 ;  /* 0x0000000100057882 */ /* 0x000fe40000000000 */
[----:B------:R-:W-:-:S04]  /*3940*/  USHF.R.U32.HI UR6, URZ, 0x5, UR6 ;  /* 0x00000005ff067899 */ /* 0x000fc80008011606 */
[----:B------:R-:W-:Y:S02]  /*3950*/  USHF.L.U32 UR8, UR8, UR6, URZ ;  /* 0x0000000608087299 */ /* 0x000fe400080006ff */
[----:B------:R-:W-:-:S04]  /*3960*/  USHF.L.U32 UR5, UR5, UR6, URZ ;  /* 0x0000000605057299 */ /* 0x000fc800080006ff */
[----:B-1----:R-:W-:-:S04]  /*3970*/  LOP3.LUT R0, R0, UR8, RZ, 0xc0, !PT ;  /* 0x0000000800007c12 */ /* 0x002fc8000f8ec0ff */
[----:B------:R-:W-:-:S13]  /*3980*/  ISETP.NE.AND P0, PT, R0, UR8, PT ;  /* 0x0000000800007c0c */ /* 0x000fda000bf05270 */
[----:B------:R-:W-:Y:S05]  /*3990*/  @P0 BRA `(.L_x_62) ;  /* 0x0000000000580947 */ /* 0x000fea0003800000 */
[----:B------:R-:W1:Y:S02]  /*39a0*/  LDS R0, [UR4+0x18] ;  /* 0x00001804ff007984 */ /* 0x000e640008000800 */
[----:B-1----:R-:W-:-:S04]  /*39b0*/  LOP3.LUT R0, R0, UR5, RZ, 0xc0, !PT ;  /* 0x0000000500007c12 */ /* 0x002fc8000f8ec0ff */
[----:B------:R-:W-:-:S13]  /*39c0*/  ISETP.NE.AND P0, PT, R0, UR5, PT ;  /* 0x0000000500007c0c */ /* 0x000fda000bf05270 */
[----:B------:R-:W-:Y:S05]  /*39d0*/  @P0 BRA `(.L_x_63) ;  /* 0x00000000003c0947 */ /* 0x000fea0003800000 */
[----:B------:R-:W1:Y:S01]  /*39e0*/  S2R R2, SR_LANEID ;  /* 0x0000000000027919 */ /* 0x000e620000000000 */
[----:B------:R-:W-:Y:S01]  /*39f0*/  ULOP3.LUT UR8, URZ, UR8, URZ, 0x33, !UPT ;  /* 0x00000008ff087292 */ /* 0x000fe2000f8e33ff */
[----:B------:R-:W-:Y:S02]  /*3a00*/  VOTEU.ANY UR7, UPT, PT ;  /* 0x0000000000077886 */ /* 0x000fe400038e0100 */
[----:B------:R-:W-:-:S03]  /*3a10*/  UFLO.U32 UR7, UR7 ;  /* 0x00000007000772bd */ /* 0x000fc600080e0000 */
[----:B------:R-:W-:-:S04]  /*3a20*/  IMAD.U32 R0, RZ, RZ, UR8 ;  /* 0x00000008ff007e24 */ /* 0x000fc8000f8e00ff */
[----:B------:R2:W4:Y:S02]  /*3a30*/  REDUX UR6, R0 ;  /* 0x00000000000673c4 */ /* 0x0005240000000000 */
[----:B------:R1:W-:Y:S02]  /*3a40*/  UTCATOMSWS.AND URZ, UR8 ;  /* 0x0000000800ff79e3 */ /* 0x0003e40008000000 */
[----:B-1----:R-:W-:Y:S02]  /*3a50*/  ISETP.EQ.U32.AND P0, PT, R2, UR7, PT ;  /* 0x0000000702007c0c */ /* 0x002fe4000bf02070 */
[----:B--2---:R-:W-:Y:S02]  /*3a60*/  LOP3.LUT R0, RZ, UR5, RZ, 0x33, !PT ;  /* 0x00000005ff007c12 */ /* 0x004fe4000f8e33ff */
[----:B----4-:R-:W-:Y:S02]  /*3a70*/  MOV R2, UR6 ;  /* 0x0000000600027c02 */ /* 0x010fe40008000f00 */
[----:B------:R-:W1:Y:S07]  /*3a80*/  REDUX UR5, R0 ;  /* 0x00000000000573c4 */ /* 0x000e6e0000000000 */
[----:B------:R2:W-:Y:S01]  /*3a90*/  @P0 ATOMS.AND RZ, [UR4+0x14], R2 ;  /* 0x00001402ffff098c */ /* 0x0005e2000a800004 */
[----:B-1----:R-:W-:-:S05]  /*3aa0*/  IMAD.U32 R0, RZ, RZ, UR5 ;  /* 0x00000005ff007e24 */ /* 0x002fca000f8e00ff */
[----:B------:R2:W-:Y:S01]  /*3ab0*/  @P0 ATOMS.AND RZ, [UR4+0x18], R0 ;  /* 0x00001800ffff098c */ /* 0x0005e2000a800004 */
[----:B------:R-:W-:Y:S05]  /*3ac0*/  BRA `(.L_x_64) ;  /* 0x0000000000147947 */ /* 0x000fea0003800000 */
.L_x_63:
[----:B------:R-:W-:Y:S02]  /*3ad0*/  MOV R2, 0x3af0 ;  /* 0x00003af000027802 */ /* 0x000fe40000000f00 */
[----:B---3-5:R-:W-:Y:S05]  /*3ae0*/  CALL.REL.NOINC `($__internal_0_$__cuda_sm10x_tcgen05_guardrail_trap_col_being_dealloced_not_returned_by_alloc) ;  /* 0x0000003c00047944 */ /* 0x028fea0003c00000 */
[----:B------:R-:W-:Y:S05]  /*3af0*/  BRA `(.L_x_64) ;  /* 0x0000000000087947 */ /* 0x000fea0003800000 */
.L_x_62:
[----:B------:R-:W-:Y:S02]  /*3b00*/  MOV R2, 0x3b20 ;  /* 0x00003b2000027802 */ /* 0x000fe40000000f00 */
[----:B---3-5:R-:W-:Y:S05]  /*3b10*/  CALL.REL.NOINC `($__internal_2_$__cuda_sm10x_tcgen05_guardrail_trap_unallocated_columns_being_dealloced) ;  /* 0x0000003c00107944 */ /* 0x028fea0003c00000 */
.L_x_64:
[----:B------:R-:W-:Y:S01]  /*3b20*/  NOP ;  /* 0x0000000000007918 */ /* 0x000fe20000000000 */
[----:B------:R-:W-:Y:S05]  /*3b30*/  EXIT ;  /* 0x000000000000794d */ /* 0x000fea0003800000 */
.L_x_46:
[----:B------:R-:W-:-:S09]  /*3b40*/  UISETP.NE.OR UP2, UPT, UR8, 0x3, !UP2 ;  /* 0x000000030800788c */ /* 0x000fd2000d745670 */
[----:B------:R-:W-:Y:S05]  /*3b50*/  BRA.U UP2, `(.L_x_65) ;  /* 0x0000000d02ac7547 */ /* 0x000fea000b800000 */
[----:B------:R-:W1:Y:S01]  /*3b60*/  LDC R0, c[0x0][0xb30] ;  /* 0x0002cc00ff007b82 */ /* 0x000e620000000800 */
[----:B------:R-:W2:Y:S01]  /*3b70*/  LDCU.64 UR8, c[0x0][0x888] ;  /* 0x00011100ff0877ac */ /* 0x000ea20008000a00 */
[----:B------:R-:W-:Y:S01]  /*3b80*/  IMAD.MOV.U32 R32, RZ, RZ, 0x1 ;  /* 0x00000001ff207424 */ /* 0x000fe200078e00ff */
[----:B------:R-:W-:Y:S01]  /*3b90*/  CS2R R28, SRZ ;  /* 0x00000000001c7805 */ /* 0x000fe2000001ff00 */
[----:B------:R-:W-:Y:S01]  /*3ba0*/  IMAD.MOV.U32 R25, RZ, RZ, 0x2000 ;  /* 0x00002000ff197424 */ /* 0x000fe200078e00ff */
[----:B------:R-:W4:Y:S03]  /*3bb0*/  LDCU.64 UR4, c[0x0][0x890] ;  /* 0x00011200ff0477ac */ /* 0x000f260008000a00 */
[----:B------:R-:W3:Y:S01]  /*3bc0*/  LDC R24, c[0x0][0x370] ;  /* 0x0000dc00ff187b82 */ /* 0x000ee20000000800 */
[----:B------:R-:W-:Y:S01]  /*3bd0*/  UMOV UR7, 0x400 ;  /* 0x0000040000077882 */ /* 0x000fe20000000000 */
[----:B------:R-:W-:-:S02]  /*3be0*/  UPLOP3.LUT UP1, UPT, UPT, UPT, UPT, 0x40, 0x4 ;  /* 0x000000000004789c */ /* 0x000fc40003f2e870 */
[----:B------:R-:W-:Y:S01]  /*3bf0*/  ULEA UR7, UR37, UR7, 0x18 ;  /* 0x0000000725077291 */ /* 0x000fe2000f8ec0ff */
[----:B------:R-:W-:-:S03]  /*3c00*/  UMOV UR13, URZ ;  /* 0x000000ff000d7c82 */ /* 0x000fc60008000000 */
[----:B------:R-:W3:Y:S01]  /*3c10*/  LDC R3, c[0x0][0xb0c] ;  /* 0x0002c300ff037b82 */ /* 0x000ee20000000800 */
[----:B--2---:R-:W-:Y:S02]  /*3c20*/  UISETP.NE.U32.AND UP3, UPT, UR8, URZ, UPT ;  /* 0x000000ff0800728c */ /* 0x004fe4000bf65070 */
[----:B----4-:R-:W-:-:S05]  /*3c30*/  UISETP.NE.U32.AND UP4, UPT, UR4, URZ, UPT ;  /* 0x000000ff0400728c */ /* 0x010fca000bf85070 */
[----:B------:R-:W2:Y:S01]  /*3c40*/  LDC R18, c[0x0][0xb20] ;  /* 0x0002c800ff127b82 */ /* 0x000ea20000000800 */
[----:B-1----:R-:W-:Y:S01]  /*3c50*/  ISETP.NE.AND P1, PT, R0, 0x1, PT ;  /* 0x000000010000780c */ /* 0x002fe20003f25270 */
[----:B------:R-:W-:Y:S02]  /*3c60*/  UISETP.NE.AND.EX UP3, UPT, UR9, URZ, UPT, UP3 ;  /* 0x000000ff0900728c */ /* 0x000fe4000bf65330 */
[----:B------:R-:W-:-:S04]  /*3c70*/  UISETP.NE.AND.EX UP4, UPT, UR5, URZ, UPT, UP4 ;  /* 0x000000ff0500728c */ /* 0x000fc8000bf85340 */
[----:B------:R-:W1:Y:S08]  /*3c80*/  LDC.64 R30, c[0x0][0x348] ;  /* 0x0000d200ff1e7b82 */ /* 0x000e700000000a00 */
[----:B------:R-:W4:Y:S08]  /*3c90*/  LDC.64 R16, c[0x0][0xb10] ;  /* 0x0002c400ff107b82 */ /* 0x000f300000000a00 */
[----:B------:R-:W1:Y:S08]  /*3ca0*/  LDC.64 R6, c[0x0][0xb18] ;  /* 0x0002c600ff067b82 */ /* 0x000e700000000a00 */
[----:B------:R-:W1:Y:S08]  /*3cb0*/  LDC.64 R4, c[0x0][0xb28] ;  /* 0x0002ca00ff047b82 */ /* 0x000e700000000a00 */
[----:B--23--:R-:W1:Y:S02]  /*3cc0*/  LDC R19, c[0x0][0x374] ;  /* 0x0000dd00ff137b82 */ /* 0x00ce640000000800 */
.L_x_74:
[C---:B------:R-:W-:Y:S02]  /*3cd0*/  LEA R0, R29.reuse, UR7, 0x3 ;  /* 0x000000071d007c11 */ /* 0x040fe4000f8e18ff */
[----:B------:R-:W-:Y:S02]  /*3ce0*/  SHF.L.U32 R2, R28, 0x1f, RZ ;  /* 0x0000001f1c027819 */ /* 0x000fe400000006ff */
[----:B------:R-:W-:Y:S02]  /*3cf0*/  LEA R20, R29, UR7, 0x4 ;  /* 0x000000071d147c11 */ /* 0x000fe4000f8e20ff */
[----:B--2---:R-:W2:Y:S02]  /*3d00*/  SYNCS.PHASECHK.TRANS64.TRYWAIT P0, [R0+URZ+0x60], R2 ;  /* 0x00006002000075a7 */ /* 0x004ea400080011ff */
[----:B--2---:R-:W-:Y:S05]  /*3d10*/  @!P0 BRA `(.L_x_66) ;  /* 0x00000034009c8947 */ /* 0x004fea0003800000 */
.L_x_136:
[----:B------:R-:W-:Y:S01]  /*3d20*/  ISETP.GE.AND P0, PT, R26, 0x1, PT ;  /* 0x000000011a00780c */ /* 0x000fe20003f06270 */
[----:B------:R-:W3:Y:S01]  /*3d30*/  LDS.128 R20, [R20+0xf0] ;  /* 0x0000f00014147984 */ /* 0x000ee20000000c00 */
[----:B--2---:R-:W-:Y:S01]  /*3d40*/  VIADD R0, R0, 0x70 ;  /* 0x0000007000007836 */ /* 0x004fe20000000000 */
[----:B------:R-:W-:Y:S01]  /*3d50*/  @!PT LDS RZ, [RZ] ;  /* 0x00000000fffff984 */ /* 0x000fe20000000800 */
[----:B------:R-:W-:Y:S01]  /*3d60*/  @!PT LDS RZ, [RZ] ;  /* 0x00000000fffff984 */ /* 0x000fe20000000800 */
[----:B------:R-:W-:Y:S01]  /*3d70*/  @!PT LDS RZ, [RZ] ;  /* 0x00000000fffff984 */ /* 0x000fe20000000800 */
[----:B------:R-:W-:Y:S01]  /*3d80*/  @!PT LDS RZ, [RZ] ;  /* 0x00000000fffff984 */ /* 0x000fe20000000800 */
[----:B------:R2:W-:Y:S06]  /*3d90*/  MEMBAR.ALL.CTA ;  /* 0x0000000000007992 */ /* 0x0005ec0000008000 */
[----:B--2---:R-:W2:Y:S01]  /*3da0*/  FENCE.VIEW.ASYNC.S ;  /* 0x00000000000073c6 */ /* 0x004ea20000000000 */
[----:B------:R-:W-:Y:S04]  /*3db0*/  PRMT R0, RZ, 0x654, R0 ;  /* 0x00000654ff007816 */ /* 0x000fe80000000000 */
[----:B--2---:R2:W-:Y:S01]  /*3dc0*/  SYNCS.ARRIVE.TRANS64.RED.A1T0 RZ, [R0+URZ], RZ ;  /* 0x000000ff00ff79a7 */ /* 0x0045e200081004ff */
[----:B---3--:R-:W-:Y:S11]  /*3dd0*/  LOP3.LUT P3, RZ, R22, 0x1, RZ, 0xc0, !PT ;  /* 0x0000000116ff7812 */ /* 0x008ff6000786c0ff */
[----:B------:R-:W-:Y:S02]  /*3de0*/  @!UPT UIADD3 URZ, UPT, UPT, URZ, URZ, URZ ;  /* 0x000000fffffff290 */ /* 0x000fe4000fffe0ff */
[----:B------:R-:W-:Y:S02]  /*3df0*/  @P3 MOV R11, R20 ;  /* 0x00000014000b3202 */ /* 0x000fe40000000f00 */
[----:B------:R-:W-:Y:S01]  /*3e00*/  @P3 LOP3.LUT R10, R21, 0xffff, RZ, 0xc0, !PT ;  /* 0x0000ffff150a3812 */ /* 0x000fe200078ec0ff */
[----:B--2---:R-:W-:Y:S06]  /*3e10*/  @!P0 BRA `(.L_x_67) ;  /* 0x0000000000a48947 */ /* 0x004fec0003800000 */
[-C--:B-1----:R-:W-:Y:S01]  /*3e20*/  IMAD.HI.U32 R0, R19, R7.reuse, RZ ;  /* 0x0000000713007227 */ /* 0x082fe200078e00ff */
[----:B------:R-:W-:Y:S02]  /*3e30*/  ISETP.NE.AND P0, PT, R6, 0x1, PT ;  /* 0x000000010600780c */ /* 0x000fe40003f05270 */
[----:B------:R-:W-:Y:S01]  /*3e40*/  ISETP.NE.AND P2, PT, R26, 0x1, PT ;  /* 0x000000011a00780c */ /* 0x000fe20003f45270 */
[----:B----4-:R-:W-:Y:S01]  /*3e50*/  IMAD.HI.U32 R9, R24, R16, RZ ;  /* 0x0000001018097227 */ /* 0x010fe200078e00ff */
[----:B------:R-:W-:Y:S02]  /*3e60*/  SHF.R.U32.HI R0, RZ, R18, R0 ;  /* 0x00000012ff007219 */ /* 0x000fe40000011600 */
[----:B------:R-:W-:Y:S01]  /*3e70*/  ISETP.NE.AND P4, PT, R3, 0x1, PT ;  /* 0x000000010300780c */ /* 0x000fe20003f85270 */
[----:B------:R-:W-:Y:S01]  /*3e80*/  IMAD.HI.U32 R13, R10, R7, RZ ;  /* 0x000000070a0d7227 */ /* 0x000fe200078e00ff */
[----:B------:R-:W-:Y:S02]  /*3e90*/  SHF.R.U32.HI R9, RZ, R17, R9 ;  /* 0x00000011ff097219 */ /* 0x000fe40000011609 */
[----:B------:R-:W-:Y:S01]  /*3ea0*/  SEL R0, R19, R0, !P0 ;  /* 0x0000000013007207 */ /* 0x000fe20004000000 */
[----:B------:R-:W-:Y:S01]  /*3eb0*/  IMAD.HI.U32 R12, R11, R16, RZ ;  /* 0x000000100b0c7227 */ /* 0x000fe200078e00ff */
[----:B------:R-:W-:Y:S03]  /*3ec0*/  SEL R9, R24, R9, !P4 ;  /* 0x0000000918097207 */ /* 0x000fe60006000000 */
[-C--:B------:R-:W-:Y:S01]  /*3ed0*/  IMAD.HI.U32 R8, R0, R4.reuse, RZ ;  /* 0x0000000400087227 */ /* 0x080fe200078e00ff */
[----:B------:R-:W-:Y:S03]  /*3ee0*/  SHF.R.U32.HI R12, RZ, R17, R12 ;  /* 0x00000011ff0c7219 */ /* 0x000fe6000001160c */
[----:B------:R-:W-:Y:S01]  /*3ef0*/  IMAD.HI.U32 R2, R9, R4, RZ ;  /* 0x0000000409027227 */ /* 0x000fe200078e00ff */
[-C--:B------:R-:W-:Y:S02]  /*3f00*/  @P2 SHF.R.U32.HI R0, RZ, R5.reuse, R8 ;  /* 0x00000005ff002219 */ /* 0x080fe40000011608 */
[----:B------:R-:W-:Y:S02]  /*3f10*/  SHF.R.U32.HI R8, RZ, R18, R13 ;  /* 0x00000012ff087219 */ /* 0x000fe4000001160d */
[----:B------:R-:W-:Y:S01]  /*3f20*/  @P2 SHF.R.U32.HI R9, RZ, R5, R2 ;  /* 0x00000005ff092219 */ /* 0x000fe20000011602 */
[----:B------:R-:W-:Y:S01]  /*3f30*/  IMAD R0, R26, R0, RZ ;  /* 0x000000001a007224 */ /* 0x000fe200078e02ff */
[----:B------:R-:W-:Y:S02]  /*3f40*/  SEL R8, R10, R8, !P0 ;  /* 0x000000080a087207 */ /* 0x000fe40004000000 */
[----:B------:R-:W-:Y:S01]  /*3f50*/  SEL R2, R11, R12, !P4 ;  /* 0x0000000c0b027207 */ /* 0x000fe20006000000 */
[----:B------:R-:W-:Y:S01]  /*3f60*/  IMAD R12, R26, R9, RZ ;  /* 0x000000091a0c7224 */ /* 0x000fe200078e02ff */
[C---:B------:R-:W-:Y:S01]  /*3f70*/  ISETP.GE.AND P0, PT, R8.reuse, R0, PT ;  /* 0x000000000800720c */ /* 0x040fe20003f06270 */
[----:B------:R-:W-:Y:S03]  /*3f80*/  IMAD.HI.U32 R0, R8, R4, RZ ;  /* 0x0000000408007227 */ /* 0x000fe600078e00ff */
[----:B------:R-:W-:Y:S02]  /*3f90*/  ISETP.GE.OR P0, PT, R2, R12, P0 ;  /* 0x0000000c0200720c */ /* 0x000fe40000706670 */
[-C--:B------:R-:W-:Y:S04]  /*3fa0*/  SHF.R.U32.HI R0, RZ, R5.reuse, R0 ;  /* 0x00000005ff007219 */ /* 0x080fe80000011600 */
[----:B------:R-:W-:Y:S05]  /*3fb0*/  SEL R13, R8, R0, !P2 ;  /* 0x00000000080d7207 */ /* 0x000fea0005000000 */
[----:B------:R-:W-:Y:S02]  /*3fc0*/  IMAD.MOV R12, RZ, RZ, -R13 ;  /* 0x000000ffff0c7224 */ /* 0x000fe400078e0a0d */
[----:B------:R-:W-:Y:S04]  /*3fd0*/  @!P0 IMAD.HI.U32 R0, R2, R4, RZ ;  /* 0x0000000402008227 */ /* 0x000fe800078e00ff */
[----:B------:R-:W-:Y:S01]  /*3fe0*/  IMAD R12, R26, R12, R8 ;  /* 0x0000000c1a0c7224 */ /* 0x000fe200078e0208 */
[----:B------:R-:W-:Y:S04]  /*3ff0*/  @!P0 SHF.R.U32.HI R0, RZ, R5, R0 ;  /* 0x00000005ff008219 */ /* 0x000fe80000011600 */
[----:B------:R-:W-:Y:S04]  /*4000*/  @!P0 SEL R0, R2, R0, !P2 ;  /* 0x0000000002008207 */ /* 0x000fe80005000000 */
[----:B------:R-:W-:Y:S01]  /*4010*/  @!P0 IADD3 R13, PT, PT, R13, -R0, RZ ;  /* 0x800000000d0d8210 */ /* 0x000fe20007ffe0ff */
[----:B------:R-:W-:Y:S01]  /*4020*/  @!P0 IMAD R0, R9, R12, R0 ;  /* 0x0000000c09008224 */ /* 0x000fe200078e0200 */
[----:B------:R-:W-:Y:S01]  /*4030*/  IADD3 R9, PT, PT, -R8, RZ, RZ ;  /* 0x000000ff08097210 */ /* 0x000fe20007ffe1ff */
[--C-:B------:R-:W-:Y:S02]  /*4040*/  IMAD.MOV R12, RZ, RZ, -R2.reuse ;  /* 0x000000ffff0c7224 */ /* 0x100fe400078e0a02 */
[----:B------:R-:W-:Y:S02]  /*4050*/  @!P0 IMAD R8, R13, R26, R2 ;  /* 0x0000001a0d088224 */ /* 0x000fe400078e0202 */
[----:B------:R-:W-:Y:S02]  /*4060*/  @!P0 IMAD.MOV.U32 R2, RZ, RZ, R0 ;  /* 0x000000ffff028224 */ /* 0x000fe400078e0000 */
[----:B------:R-:W-:Y:S02]  /*4070*/  IMAD R11, R3, R12, R11 ;  /* 0x0000000c030b7224 */ /* 0x000fe400078e020b */
[----:B------:R-:W-:Y:S02]  /*4080*/  IMAD R10, R6, R9, R10 ;  /* 0x00000009060a7224 */ /* 0x000fe400078e020a */
[----:B------:R-:W-:Y:S02]  /*4090*/  IMAD R11, R2, R3, R11 ;  /* 0x00000003020b7224 */ /* 0x000fe400078e020b */
[----:B------:R-:W-:Y:S02]  /*40a0*/  IMAD R10, R8, R6, R10 ;  /* 0x00000006080a7224 */ /* 0x000fe400078e020a */
.L_x_67:
[----:B------:R-:W-:Y:S05]  /*40b0*/  BRA.U UP1, `(.L_x_68) ;  /* 0x0000000101107547 */ /* 0x000fea000b800000 */
[----:B------:R-:W-:Y:S04]  /*40c0*/  MOV R2, UR6 ;  /* 0x0000000600027c02 */ /* 0x000fe80008000f00 */
[----:B------:R-:W-:Y:S04]  /*40d0*/  SHF.L.U32 R2, R2, 0x1f, RZ ;  /* 0x0000001f02027819 */ /* 0x000fe800000006ff */
[----:B------:R-:W2:Y:S02]  /*40e0*/  SYNCS.PHASECHK.TRANS64.TRYWAIT P0, [UR7+0x58], R2 ;  /* 0x00005802ff0075a7 */ /* 0x000ea40008001107 */
[----:B--2---:R-:W-:Y:S05]  /*40f0*/  @!P0 BRA `(.L_x_69) ;  /* 0x0000003000b88947 */ /* 0x004fea0003800000 */
.L_x_68:
[----:B------:R-:W-:Y:S02]  /*4100*/  R2UR UR11, R15 ;  /* 0x000000000f0b72ca */ /* 0x000fe400000e0000 */
[----:B------:R-:W-:Y:S02]  /*4110*/  R2UR UR10, R14 ;  /* 0x000000000e0a72ca */ /* 0x000fe400000e0000 */
[----:B------:R-:W-:Y:S04]  /*4120*/  ISETP.NE.U32.AND P2, PT, RZ, UR4, PT ;  /* 0x00000004ff007c0c */ /* 0x000fe8000bf45070 */
[----:B------:R-:W-:Y:S05]  /*4130*/  ISETP.NE.AND.EX P2, PT, RZ, UR5, PT, P2 ;  /* 0x00000005ff007c0c */ /* 0x000fea000bf45320 */
[----:B------:R-:W-:Y:S02]  /*4140*/  USHF.L.U32 UR11, UR11, 0x6, URZ ;  /* 0x000000060b0b7899 */ /* 0x000fe400080006ff */
[----:B------:R-:W-:Y:S01]  /*4150*/  USHF.L.U32 UR10, UR10, 0x6, URZ ;  /* 0x000000060a0a7899 */ /* 0x000fe200080006ff */
[----:B------:R-:W-:Y:S11]  /*4160*/  BRA.U !UP4, `(.L_x_70) ;  /* 0x000000010c347547 */ /* 0x000ff6000b800000 */
[----:B------:R-:W-:Y:S01]  /*4170*/  UPLOP3.LUT UP0, UPT, UPT, UPT, UP3, 0x80, 0x8 ;  /* 0x000000000008789c */ /* 0x000fe20003f0f030 */
[----:B--2---:R-:W-:Y:S02]  /*4180*/  HFMA2 R0, -RZ, RZ, 0, 5.9604644775390625e-08 ;  /* 0x00000001ff007431 */ /* 0x004fe400000001ff */
[----:B------:R-:W-:Y:S03]  /*4190*/  IMAD.MOV.U32 R64, RZ, RZ, 0x1 ;  /* 0x00000001ff407424 */ /* 0x000fe600078e00ff */
[----:B------:R-:W-:Y:S05]  /*41a0*/  PLOP3.LUT P0, PT, PT, PT, UP0, 0x80, 0x8 ;  /* 0x000000000008781c */ /* 0x000fea0003f0f008 */
[----:B------:R-:W2:Y:S01]  /*41b0*/  @UP0 LDCU.64 UR14, c[0x0][0x888] ;  /* 0x00011100ff0e07ac */ /* 0x000ea20008000a00 */
[----:B------:R-:W-:Y:S07]  /*41c0*/  @UP0 UIMAD UR8, UR36, UR4, URZ ;  /* 0x00000004240802a4 */ /* 0x000fee000f8e02ff */
[----:B------:R-:W-:Y:S01]  /*41d0*/  @!P0 PRMT R64, R0, 0x7610, R64 ;  /* 0x0000761000408816 */ /* 0x000fe20000000040 */
[----:B--2---:R-:W-:Y:S03]  /*41e0*/  @UP0 UIMAD.WIDE UR14, UR8, 0x4, UR14 ;  /* 0x00000004080e08a5 */ /* 0x004fe6000f8e020e */
[----:B------:R-:W2:Y:S03]  /*41f0*/  @!UP0 LDCU UR8, c[0x0][0x880] ;  /* 0x00011000ff0887ac */ /* 0x000ea60008000800 */
[----:B------:R-:W-:Y:S01]  /*4200*/  IMAD.U32 R8, RZ, RZ, UR14 ;  /* 0x0000000eff087e24 */ /* 0x000fe2000f8e00ff */
[----:B------:R-:W-:Y:S05]  /*4210*/  MOV R9, UR15 ;  /* 0x0000000f00097c02 */ /* 0x000fea0008000f00 */
[----:B-----5:R3:W5:Y:S02]  /*4220*/  @P0 LDG.E R35, desc[UR46][R8.64] ;  /* 0x0000002e08230981 */ /* 0x020764000c1e1900 */
[----:B--23--:R-:W-:Y:S07]  /*4230*/  @!P0 IMAD.U32 R35, RZ, RZ, UR8 ;  /* 0x00000008ff238e24 */ /* 0x00cfee000f8e00ff */
.L_x_70:
[----:B-----5:R-:W-:Y:S01]  /*4240*/  @!P2 FSETP.EQ.AND P0, PT, R35, RZ, PT ;  /* 0x000000ff2300a20b */ /* 0x020fe20003f02000 */
[----:B------:R-:W-:Y:S01]  /*4250*/  @!UPT UIADD3 URZ, UPT, UPT, URZ, URZ, URZ ;  /* 0x000000fffffff290 */ /* 0x000fe2000fffe0ff */
[----:B------:R-:W-:Y:S11]  /*4260*/  @!P2 BRA `(.L_x_71) ;  /* 0x000000000014a947 */ /* 0x000ff60003800000 */
[----:B------:R-:W-:Y:S02]  /*4270*/  LOP3.LUT P2, RZ, R64, 0xff, RZ, 0xc0, !PT ;  /* 0x000000ff40ff7812 */ /* 0x000fe4000784c0ff */
[----:B------:R-:W-:Y:S04]  /*4280*/  PLOP3.LUT P0, PT, PT, PT, UP0, 0x80, 0x8 ;  /* 0x000000000008781c */ /* 0x000fe80003f0f008 */
[----:B------:R-:W-:Y:S07]  /*4290*/  PLOP3.LUT P0, PT, P0, PT, PT, 0x8, 0x80 ;  /* 0x000000000080781c */ /* 0x000fee000070e170 */
[----:B------:R-:W-:Y:S11]  /*42a0*/  @P2 FSETP.EQ.AND P0, PT, R35, RZ, PT ;  /* 0x000000ff2300220b */ /* 0x000ff60003f02000 */
[----:B------:R-:W-:Y:S02]  /*42b0*/  @!UPT UIADD3 URZ, UPT, UPT, URZ, URZ, URZ ;  /* 0x000000fffffff290 */ /* 0x000fe4000fffe0ff */
.L_x_71:
[----:B------:R-:W-:Y:S01]  /*42c0*/  ULEA UR15, UR13, UR7, 0x3 ;  /* 0x000000070d0f7291 */ /* 0x000fe2000f8e18ff */
[----:B------:R-:W-:Y:S02]  /*42d0*/  SHF.L.U32 R9, R32, 0x1f, RZ ;  /* 0x0000001f20097819 */ /* 0x000fe400000006ff */
[----:B------:R-:W-:Y:S04]  /*42e0*/  ELECT P4, URZ, PT ;  /* 0x0000000000ff782f */ /* 0x000fe80003880000 */
[----:B------:R-:W-:Y:S02]  /*42f0*/  PLOP3.LUT P4, PT, P0, P4, PT, 0xf2, 0x2f ;  /* 0x00000000002f781c */ /* 0x000fe40000789e72 */
[----:B------:R-:W3:Y:S11]  /*4300*/  SYNCS.PHASECHK.TRANS64.TRYWAIT P2, [UR15+0x38], R9 ;  /* 0x00003809ff0075a7 */ /* 0x000ef6000804110f */
[----:B-1----:R-:W-:Y:S05]  /*4310*/  @!P4 IADD3 R8, P0, PT, R30, 0x580, RZ ;  /* 0x000005801e08c810 */ /* 0x002fea0007f1e0ff */
[----:B--2---:R-:W-:Y:S01]  /*4320*/  @!P4 IMAD.X R2, RZ, RZ, R31, P0 ;  /* 0x000000ffff02c224 */ /* 0x004fe200000e061f */
[----:B---3--:R-:W-:Y:S07]  /*4330*/  @!P2 BRA `(.L_x_72) ;  /* 0x000000300040a947 */ /* 0x008fee0003800000 */
.L_x_139:
[----:B------:R-:W2:Y:S01]  /*4340*/  LDC.64 R12, c[0x0][0xb18] ;  /* 0x0002c600ff0c7b82 */ /* 0x000ea20000000a00 */
[----:B------:R-:W-:Y:S01]  /*4350*/  @!P4 R2UR UR8, R2 ;  /* 0x000000000208c2ca */ /* 0x000fe200000e0000 */
[----:B------:R-:W-:Y:S01]  /*4360*/  VOTEU.ALL UP2, P4 ;  /* 0x0000000000ff7886 */ /* 0x000fe20002040000 */
[----:B------:R-:W-:Y:S01]  /*4370*/  @!P4 R2UR UR9, R8 ;  /* 0x000000000809c2ca */ /* 0x000fe200000e0000 */
[----:B------:R-:W-:Y:S01]  /*4380*/  VOTEU.ALL UP1, P4 ;  /* 0x0000000000ff7886 */ /* 0x000fe20002020000 */
[----:B-1----:R-:W-:Y:S03]  /*4390*/  @!P4 IMAD.MOV.U32 R0, RZ, RZ, 0x2000 ;  /* 0x00002000ff00c424 */ /* 0x002fe600078e00ff */
[----:B------:R-:W1:Y:S01]  /*43a0*/  @!P1 LDC R2, c[0x0][0xb0c] ;  /* 0x0002c300ff029b82 */ /* 0x000e620000000800 */
[----:B------:R-:W-:Y:S01]  /*43b0*/  UMOV UR20, 0x0 ;  /* 0x0000000000147882 */ /* 0x000fe20000000000 */
[----:B------:R-:W-:Y:S01]  /*43c0*/  UMOV UR21, 0x10000000 ;  /* 0x1000000000157882 */ /* 0x000fe20000000000 */
[----:B------:R-:W-:Y:S01]  /*43d0*/  UMOV UR12, UR36 ;  /* 0x00000024000c7c82 */ /* 0x000fe20008000000 */
[----:B------:R-:W-:Y:S01]  /*43e0*/  UIADD3 UR14, UPT, UPT, UR13, 0x1, URZ ;  /* 0x000000010d0e7890 */ /* 0x000fe2000fffe0ff */
[----:B------:R-:W-:Y:S01]  /*43f0*/  @P3 SHF.R.U32.HI R27, RZ, 0x10, R21 ;  /* 0x00000010ff1b3819 */ /* 0x000fe20000011615 */
[----:B------:R-:W-:Y:S02]  /*4400*/  VIADD R29, R29, 0x1 ;  /* 0x000000011d1d7836 */ /* 0x000fe40000000000 */
[----:B------:R-:W-:Y:S01]  /*4410*/  IMAD.U32 R9, RZ, RZ, UR8 ;  /* 0x00000008ff097e24 */ /* 0x000fe2000f8e00ff */
[----:B------:R-:W-:Y:S01]  /*4420*/  @!UP2 ULEA UR8, UR13, UR7, 0xd ;  /* 0x000000070d08a291 */ /* 0x000fe2000f8e68ff */
[----:B------:R-:W-:Y:S01]  /*4430*/  IMAD.U32 R8, RZ, RZ, UR9 ;  /* 0x00000009ff087e24 */ /* 0x000fe2000f8e00ff */
[----:B------:R-:W-:Y:S02]  /*4440*/  UIADD3 UR9, UPT, UPT, UR15, 0x20, URZ ;  /* 0x000000200f097890 */ /* 0x000fe4000fffe0ff */
[----:B------:R-:W-:Y:S01]  /*4450*/  @!P4 R2UR UR19, R9 ;  /* 0x000000000913c2ca */ /* 0x000fe200000e0000 */
[----:B------:R-:W-:Y:S01]  /*4460*/  @!UP2 UIADD3 UR8, UPT, UPT, UR8, 0x400, URZ ;  /* 0x000004000808a890 */ /* 0x000fe2000fffe0ff */
[----:B------:R-:W-:Y:S01]  /*4470*/  @!P4 R2UR UR18, R8 ;  /* 0x000000000812c2ca */ /* 0x000fe200000e0000 */
[----:B------:R-:W-:Y:S01]  /*4480*/  UISETP.NE.AND UP5, UPT, UR14, 0x3, UPT ;  /* 0x000000030e00788c */ /* 0x000fe2000bfa5270 */
[----:B------:R-:W3:Y:S01]  /*4490*/  LDC.64 R8, c[0x0][0xb10] ;  /* 0x0002c400ff087b82 */ /* 0x000ee20000000a00 */
[----:B------:R-:W-:Y:S02]  /*44a0*/  UPRMT UR16, UR37, 0x654, UR9 ;  /* 0x0000065425107896 */ /* 0x000fe40008000009 */
[----:B------:R-:W-:Y:S02]  /*44b0*/  USEL UR17, URZ, 0x1, UP5 ;  /* 0x00000001ff117887 */ /* 0x000fe4000a800000 */
[----:B------:R-:W-:Y:S04]  /*44c0*/  USEL UR14, UR14, URZ, UP5 ;  /* 0x000000ff0e0e7287 */ /* 0x000fe8000a800000 */
[----:B------:R-:W-:Y:S01]  /*44d0*/  ULEA UR13, UR14, UR7, 0x3 ;  /* 0x000000070e0d7291 */ /* 0x000fe2000f8e18ff */
[----:B------:R-:W-:Y:S01]  /*44e0*/  LOP3.LUT R32, R32, UR17, RZ, 0x3c, !PT ;  /* 0x0000001120207c12 */ /* 0x000fe2000f8e3cff */
[----:B------:R1:W-:Y:S01]  /*44f0*/  @!UP1 UTMALDG.3D [UR8], [UR18], desc[UR20] ;  /* 0x00001408120095b4 */ /* 0x0003e20008011000 */
[----:B------:R5:W-:Y:S02]  /*4500*/  @!P4 SYNCS.ARRIVE.TRANS64.RED.A0TR RZ, [UR15+0x20], R0 ;  /* 0x00002000ffffc9a7 */ /* 0x000be4000830040f */
[----:B------:R-:W-:Y:S01]  /*4510*/  SHF.L.U32 R14, R32, 0x1f, RZ ;  /* 0x0000001f200e7819 */ /* 0x000fe200000006ff */
[C---:B---3--:R-:W-:Y:S01]  /*4520*/  @!P1 IMAD.HI.U32 R8, R11.reuse, R8, RZ ;  /* 0x000000080b089227 */ /* 0x048fe200078e00ff */
[----:B--2---:R-:W-:Y:S02]  /*4530*/  @!P1 ISETP.NE.AND P0, PT, R12, 0x1, PT ;  /* 0x000000010c00980c */ /* 0x004fe40003f05270 */
[----:B-1----:R-:W-:Y:S01]  /*4540*/  @!P1 ISETP.NE.AND P2, PT, R2, 0x1, PT ;  /* 0x000000010200980c */ /* 0x002fe20003f45270 */
[----:B------:R-:W-:Y:S01]  /*4550*/  SYNCS.ARRIVE.TRANS64.RED.A1T0 RZ, [UR16], RZ ;  /* 0x000000ffffff79a7 */ /* 0x000fe20008100410 */
[C---:B------:R-:W-:Y:S01]  /*4560*/  @!P1 IMAD.HI.U32 R13, R10.reuse, R13, RZ ;  /* 0x0000000d0a0d9227 */ /* 0x040fe200078e00ff */
[----:B------:R-:W-:Y:S04]  /*4570*/  @!P1 SHF.R.U32.HI R8, RZ, R9, R8 ;  /* 0x00000009ff089219 */ /* 0x000fe80000011608 */
[----:B------:R-:W-:Y:S01]  /*4580*/  @!P1 SEL R8, R11, R8, !P2 ;  /* 0x000000080b089207 */ /* 0x000fe20005000000 */
[----:B------:R-:W1:Y:S01]  /*4590*/  SYNCS.PHASECHK.TRANS64.TRYWAIT P5, [UR13+0x38], R14 ;  /* 0x0000380eff0075a7 */ /* 0x000e6200080a110d */
[----:B-----5:R-:W2:Y:S02]  /*45a0*/  @!P1 LDC R0, c[0x0][0xb20] ;  /* 0x0002c800ff009b82 */ /* 0x020ea40000000800 */
[----:B--2---:R-:W-:Y:S04]  /*45b0*/  @!P1 SHF.R.U32.HI R0, RZ, R0, R13 ;  /* 0x00000000ff009219 */ /* 0x004fe8000001160d */
[----:B------:R-:W-:Y:S05]  /*45c0*/  @!P1 SEL R9, R10, R0, !P0 ;  /* 0x000000000a099207 */ /* 0x000fea0004000000 */
[----:B------:R-:W-:Y:S02]  /*45d0*/  @!P1 IMAD.IADD R0, R9, 0x1, -R8 ;  /* 0x0000000109009824 */ /* 0x000fe400078e0a08 */
[----:B------:R-:W-:Y:S02]  /*45e0*/  @!P1 IMAD.IADD R8, R8, 0x1, -R9 ;  /* 0x0000000108089824 */ /* 0x000fe400078e0a09 */
[----:B------:R-:W-:Y:S02]  /*45f0*/  @!P1 IMAD R11, R0, R2, R11 ;  /* 0x00000002000b9224 */ /* 0x000fe400078e020b */
[----:B------:R-:W-:Y:S01]  /*4600*/  @!P1 IMAD R10, R8, R12, R10 ;  /* 0x0000000c080a9224 */ /* 0x000fe200078e020a */
[----:B-1----:R-:W-:Y:S06]  /*4610*/  @!P5 BRA `(.L_x_73) ;  /* 0x0000002c00a0d947 */ /* 0x002fec0003800000 */
.L_x_141:
[----:B------:R-:W-:Y:S01]  /*4620*/  @!P4 IADD3 R2, P0, PT, R30, 0x580, RZ ;  /* 0x000005801e02c810 */ /* 0x000fe20007f1e0ff */
[----:B------:R-:W-:Y:S01]  /*4630*/  UMOV UR18, 0x0 ;  /* 0x0000000000127882 */ /* 0x000fe20000000000 */
[----:B------:R-:W-:Y:S01]  /*4640*/  UMOV UR19, 0x10000000 ;  /* 0x1000000000137882 */ /* 0x000fe20000000000 */
[----:B------:R-:W-:Y:S01]  /*4650*/  VOTEU.ALL UP1, P4 ;  /* 0x0000000000ff7886 */ /* 0x000fe20002020000 */
[----:B------:R-:W-:Y:S01]  /*4660*/  @!P4 R2UR UR9, R2 ;  /* 0x000000000209c2ca */ /* 0x000fe200000e0000 */
[----:B-1----:R-:W-:Y:S01]  /*4670*/  @!P4 IMAD.X R0, RZ, RZ, R31, P0 ;  /* 0x000000ffff00c224 */ /* 0x002fe200000e061f */
[----:B------:R-:W-:Y:S01]  /*4680*/  UMOV UR12, UR36 ;  /* 0x00000024000c7c82 */ /* 0x000fe20008000000 */
[----:B------:R-:W-:Y:S01]  /*4690*/  @P3 R2UR UR36, R27 ;  /* 0x000000001b2432ca */ /* 0x000fe200000e0000 */
[----:B------:R-:W-:Y:S01]  /*46a0*/  @!UP1 ULEA UR15, UR14, UR7, 0xd ;  /* 0x000000070e0f9291 */ /* 0x000fe2000f8e68ff */
[----:B------:R-:W-:Y:S01]  /*46b0*/  ISETP.NE.AND P0, PT, R29, 0x2, PT ;  /* 0x000000021d00780c */ /* 0x000fe20003f05270 */
[----:B------:R-:W-:Y:S01]  /*46c0*/  @!UP1 UIADD3 UR10, UPT, UPT, UR10, 0x20, URZ ;  /* 0x000000200a0a9890 */ /* 0x000fe2000fffe0ff */
[----:B------:R-:W-:Y:S01]  /*46d0*/  @!P4 R2UR UR8, R0 ;  /* 0x000000000008c2ca */ /* 0x000fe200000e0000 */
[----:B------:R-:W-:Y:S01]  /*46e0*/  IMAD.IADD R14, R10, 0x1, R62 ;  /* 0x000000010a0e7824 */ /* 0x000fe200078e023e */
[----:B------:R-:W-:Y:S01]  /*46f0*/  SEL R0, RZ, 0x1, P0 ;  /* 0x00000001ff007807 */ /* 0x000fe20000000000 */
[----:B------:R-:W-:Y:S01]  /*4700*/  IMAD.IADD R15, R11, 0x1, R63 ;  /* 0x000000010b0f7824 */ /* 0x000fe200078e023f */
[----:B------:R-:W-:Y:S02]  /*4710*/  SEL R29, R29, RZ, P0 ;  /* 0x000000ff1d1d7207 */ /* 0x000fe40000000000 */
[----:B------:R-:W-:Y:S01]  /*4720*/  IMAD.U32 R8, RZ, RZ, UR9 ;  /* 0x00000009ff087e24 */ /* 0x000fe2000f8e00ff */
[----:B------:R-:W-:Y:S01]  /*4730*/  UIADD3 UR9, UPT, UPT, UR13, 0x20, URZ ;  /* 0x000000200d097890 */ /* 0x000fe2000fffe0ff */
[----:B------:R-:W-:Y:S03]  /*4740*/  LOP3.LUT R28, R28, R0, RZ, 0x3c, !PT ;  /* 0x000000001c1c7212 */ /* 0x000fe600078e3cff */
[----:B------:R-:W-:Y:S02]  /*4750*/  @!P4 R2UR UR16, R8 ;  /* 0x000000000810c2ca */ /* 0x000fe400000e0000 */
[----:B------:R-:W-:Y:S01]  /*4760*/  IMAD.U32 R9, RZ, RZ, UR8 ;  /* 0x00000008ff097e24 */ /* 0x000fe2000f8e00ff */
[----:B------:R-:W-:Y:S01]  /*4770*/  @!UP1 UIADD3 UR8, UPT, UPT, UR15, 0x400, URZ ;  /* 0x000004000f089890 */ /* 0x000fe2000fffe0ff */
[----:B------:R-:W-:Y:S01]  /*4780*/  VOTEU.ALL UP1, P4 ;  /* 0x0000000000ff7886 */ /* 0x000fe20002020000 */
[----:B------:R-:W-:Y:S02]  /*4790*/  UPRMT UR15, UR37, 0x654, UR9 ;  /* 0x00000654250f7896 */ /* 0x000fe40008000009 */
[----:B------:R-:W-:Y:S11]  /*47a0*/  @!P4 R2UR UR17, R9 ;  /* 0x000000000911c2ca */ /* 0x000ff600000e0000 */
[----:B------:R-:W-:Y:S02]  /*47b0*/  @!UPT UIADD3 URZ, UPT, UPT, URZ, URZ, URZ ;  /* 0x000000fffffff290 */ /* 0x000fe4000fffe0ff */
[----:B------:R2:W-:Y:S01]  /*47c0*/  @!UP1 UTMALDG.3D [UR8], [UR16], desc[UR18] ;  /* 0x00001208100095b4 */ /* 0x0005e20008011000 */
[----:B------:R2:W-:Y:S01]  /*47d0*/  @!P4 SYNCS.ARRIVE.TRANS64.RED.A0TR RZ, [UR13+0x20], R25 ;  /* 0x00002019ffffc9a7 */ /* 0x0005e2000830040d */
[----:B------:R-:W-:Y:S04]  /*47e0*/  UIADD3 UR13, UPT, UPT, UR14, 0x1, URZ ;  /* 0x000000010e0d7890 */ /* 0x000fe8000fffe0ff */
[----:B------:R-:W-:Y:S04]  /*47f0*/  UISETP.NE.AND UP1, UPT, UR13, 0x3, UPT ;  /* 0x000000030d00788c */ /* 0x000fe8000bf25270 */
[----:B------:R-:W-:Y:S02]  /*4800*/  USEL UR14, URZ, 0x1, UP1 ;  /* 0x00000001ff0e7887 */ /* 0x000fe40008800000 */
[----:B------:R-:W-:Y:S02]  /*4810*/  USEL UR13, UR13, URZ, UP1 ;  /* 0x000000ff0d0d7287 */ /* 0x000fe40008800000 */
[----:B------:R-:W-:Y:S02]  /*4820*/  UPLOP3.LUT UP1, UPT, UPT, UPT, UPT, 0x80, 0x8 ;  /* 0x000000000008789c */ /* 0x000fe40003f2f070 */
[----:B------:R-:W-:Y:S01]  /*4830*/  LOP3.LUT R32, R32, UR14, RZ, 0x3c, !PT ;  /* 0x0000000e20207c12 */ /* 0x000fe2000f8e3cff */
[----:B------:R-:W-:Y:S01]  /*4840*/  SYNCS.ARRIVE.TRANS64.RED.A1T0 RZ, [UR15], RZ ;  /* 0x000000ffffff79a7 */ /* 0x000fe2000810040f */
[----:B------:R-:W-:Y:S07]  /*4850*/  @P3 BRA `(.L_x_74) ;  /* 0xfffffff4001c3947 */ /* 0x000fee000383ffff */
[----:B------:R-:W-:Y:S01]  /*4860*/  UIADD3 UR7, UPT, UPT, UR7, 0x38, URZ ;  /* 0x0000003807077890 */ /* 0x000fe2000fffe0ff */
[----:B------:R-:W-:-:S03]  /*4870*/  SHF.L.U32 R2, R32, 0x1f, RZ ;  /* 0x0000001f20027819 */ /* 0x000fc600000006ff */
[----:B------:R-:W-:-:S09]  /*4880*/  ULEA UR4, UR13, UR7, 0x3 ;  /* 0x000000070d047291 */ /* 0x000fd2000f8e18ff */
[----:B------:R-:W1:Y:S02]  /*4890*/  SYNCS.PHASECHK.TRANS64.TRYWAIT P0, [UR4], R2 ;  /* 0x00000002ff0075a7 */ /* 0x000e640008001104 */
[----:B-1----:R-:W-:Y:S05]  /*48a0*/  @!P0 BRA `(.L_x_75) ;  /* 0x0000002c00148947 */ /* 0x002fea0003800000 */
.L_x_143:
        /* <DEDUP_REMOVED lines=9> */
.L_x_145:
[----:B------:R-:W-:-:S04]  /*4940*/  UIADD3 UR5, UPT, UPT, UR5, 0x1, URZ ;  /* 0x0000000105057890 */ /* 0x000fc8000fffe0ff */
[----:B------:R-:W-:-:S04]  /*4950*/  UISETP.NE.AND UP0, UPT, UR5, 0x3, UPT ;  /* 0x000000030500788c */ /* 0x000fc8000bf05270 */
[----:B------:R-:W-:Y:S02]  /*4960*/  USEL UR4, URZ, 0x1, UP0 ;  /* 0x00000001ff047887 */ /* 0x000fe40008000000 */
[----:B------:R-:W-:-:S04]  /*4970*/  USEL UR5, UR5, URZ, UP0 ;  /* 0x000000ff05057287 */ /* 0x000fc80008000000 */
[----:B------:R-:W-:Y:S01]  /*4980*/  ULEA UR5, UR5, UR7, 0x3 ;  /* 0x0000000705057291 */ /* 0x000fe2000f8e18ff */
[----:B-1----:R-:W-:-:S04]  /*4990*/  LOP3.LUT R2, R32, UR4, RZ, 0x3c, !PT ;  /* 0x0000000420027c12 */ /* 0x002fc8000f8e3cff */
[----:B------:R-:W-:Y:S01]  /*49a0*/  SHF.L.U32 R2, R2, 0x1f, RZ ;  /* 0x0000001f02027819 */ /* 0x000fe200000006ff */
[----:B------:R-:W-:-:S07]  /*49b0*/  IMAD.U32 R0, RZ, RZ, UR5 ;  /* 0x00000005ff007e24 */ /* 0x000fce000f8e00ff */
.L_x_77:
[----:B-1----:R1:W3:Y:S02]  /*49c0*/  SYNCS.PHASECHK.TRANS64.TRYWAIT P0, [R0+URZ], R2 ;  /* 0x00000002000075a7 */ /* 0x0022e400080011ff */
[----:B---3--:R-:W-:Y:S05]  /*49d0*/  @!P0 NANOSLEEP.SYNCS 0x989680 ;  /* 0x009896800000895d */ /* 0x008fea0003900000 */
[----:B------:R-:W3:Y:S02]  /*49e0*/  @!P0 SYNCS.PHASECHK.TRANS64 P0, [R0+URZ], R2 ;  /* 0x00000002000085a7 */ /* 0x000ee400080010ff */
[----:B--23--:R-:W-:Y:S05]  /*49f0*/  @P0 EXIT ;  /* 0x000000000000094d */ /* 0x00cfea0003800000 */
[----:B------:R-:W-:Y:S05]  /*4a00*/  BRA `(.L_x_77) ;  /* 0xfffffffc00ec7947 */ /* 0x000fea000383ffff */
.L_x_65:
[----:B------:R-:W-:-:S06]  /*4a10*/  UISETP.GE.AND UP1, UPT, UR8, 0x4, UPT ;  /* 0x000000040800788c */ /* 0x000fcc000bf26270 */
[----:B------:R-:W-:-:S13]  /*4a20*/  PLOP3.LUT P0, PT, PT, PT, UP1, 0x80, 0x8 ;  /* 0x000000000008781c */ /* 0x000fda0003f0f018 */
[----:B------:R-:W-:Y:S05]  /*4a30*/  @!P0 EXIT ;  /* 0x000000000000894d */ /* 0x000fea0003800000 */
[----:B------:R-:W-:Y:S01]  /*4a40*/  BAR.SYNC.DEFER_BLOCKING 0x6, 0xa0 ;  /* 0x0182800000007b1d */ /* 0x000fe20000010000 */
[C---:B------:R-:W-:Y:S01]  /*4a50*/  IMAD.SHL.U32 R4, R75.reuse, 0x20, RZ ;  /* 0x000000204b047824 */ /* 0x040fe200078e00ff */
[C---:B------:R-:W-:Y:S01]  /*4a60*/  R2P PR, R75.reuse, 0x6 ;  /* 0x000000064b007804 */ /* 0x040fe20000000000 */
[C---:B------:R-:W-:Y:S02]  /*4a70*/  IMAD.SHL.U32 R68, R75.reuse, 0x4, RZ ;  /* 0x000000044b447824 */ /* 0x040fe400078e00ff */
[C---:B------:R-:W-:Y:S01]  /*4a80*/  IMAD.U32 R32, R75.reuse, 0x10000, RZ ;  /* 0x000100004b207824 */ /* 0x040fe200078e00ff */
[----:B------:R-:W-:Y:S02]  /*4a90*/  UMOV UR48, 0x400 ;  /* 0x0000040000307882 */ /* 0x000fe40000000000 */
[----:B------:R-:W1:Y:S01]  /*4aa0*/  LDC R67, c[0x0][0x370] ;  /* 0x0000dc00ff437b82 */ /* 0x000e620000000800 */
[----:B------:R-:W-:Y:S01]  /*4ab0*/  ULEA UR48, UR37, UR48, 0x18 ;  /* 0x0000003025307291 */ /* 0x000fe2000f8ec0ff */
[C---:B------:R-:W-:Y:S01]  /*4ac0*/  LOP3.LUT R3, R4.reuse, 0xe0, RZ, 0xc0, !PT ;  /* 0x000000e004037812 */ /* 0x040fe200078ec0ff */
[----:B------:R-:W-:Y:S01]  /*4ad0*/  IMAD.SHL.U32 R2, R75, 0x10, RZ ;  /* 0x000000104b027824 */ /* 0x000fe200078e00ff */
[----:B------:R-:W-:Y:S01]  /*4ae0*/  LOP3.LUT R4, R4, 0x100, RZ, 0xc0, !PT ;  /* 0x0000010004047812 */ /* 0x000fe200078ec0ff */
[----:B------:R-:W-:Y:S01]  /*4af0*/  IMAD.MOV.U32 R74, RZ, RZ, 0x8 ;  /* 0x00000008ff4a7424 */ /* 0x000fe200078e00ff */
[----:B------:R-:W-:Y:S01]  /*4b00*/  LOP3.LUT R68, R3, 0x1c, R68, 0xf8, !PT ;  /* 0x0000001c03447812 */ /* 0x000fe200078ef844 */
[----:B------:R-:W-:Y:S01]  /*4b10*/  IMAD.MOV.U32 R73, RZ, RZ, 0x10 ;  /* 0x00000010ff497424 */ /* 0x000fe200078e00ff */
[----:B------:R-:W2:Y:S01]  /*4b20*/  LDC R28, c[0x0][0xb0c] ;  /* 0x0002c300ff1c7b82 */ /* 0x000ea20000000800 */
[----:B------:R-:W-:Y:S01]  /*4b30*/  SHF.R.U32.HI R3, RZ, 0x2, R75 ;  /* 0x00000002ff037819 */ /* 0x000fe2000001164b */
[----:B------:R-:W-:Y:S01]  /*4b40*/  IMAD.MOV.U32 R31, RZ, RZ, RZ ;  /* 0x000000ffff1f7224 */ /* 0x000fe200078e00ff */
[----:B------:R-:W-:Y:S01]  /*4b50*/  LOP3.LUT R32, R32, 0x600000, RZ, 0xc0, !PT ;  /* 0x0060000020207812 */ /* 0x000fe200078ec0ff */
[----:B------:R-:W-:Y:S01]  /*4b60*/  IMAD.MOV.U32 R72, RZ, RZ, RZ ;  /* 0x000000ffff487224 */ /* 0x000fe200078e00ff */
[----:B------:R-:W-:Y:S01]  /*4b70*/  LOP3.LUT R2, R4, 0x600, R2, 0xf8, !PT ;  /* 0x0000060004027812 */ /* 0x000fe200078ef802 */
[----:B------:R-:W-:Y:S01]  /*4b80*/  IMAD.MOV.U32 R78, RZ, RZ, RZ ;  /* 0x000000ffff4e7224 */ /* 0x000fe200078e00ff */
[----:B------:R-:W-:Y:S01]  /*4b90*/  LOP3.LUT R68, R68, 0x4, R3, 0x78, !PT ;  /* 0x0000000444447812 */ /* 0x000fe200078e7803 */
[----:B------:R-:W4:Y:S01]  /*4ba0*/  LDC R65, c[0x0][0xb20] ;  /* 0x0002c800ff417b82 */ /* 0x000f220000000800 */
[----:B------:R-:W3:Y:S01]  /*4bb0*/  LDS R0, [UR48+0x110] ;  /* 0x00011030ff007984 */ /* 0x000ee20008000800 */
[----:B------:R-:W-:Y:S01]  /*4bc0*/  LOP3.LUT R75, R75, 0x60, RZ, 0xc0, !PT ;  /* 0x000000604b4b7812 */ /* 0x000fe200078ec0ff */
[----:B------:R-:W-:Y:S01]  /*4bd0*/  IMAD.MOV.U32 R71, RZ, RZ, RZ ;  /* 0x000000ffff477224 */ /* 0x000fe200078e00ff */
[----:B------:R-:W-:Y:S01]  /*4be0*/  LOP3.LUT R68, R2, R68, RZ, 0xfc, !PT ;  /* 0x0000004402447212 */ /* 0x000fe200078efcff */
[----:B------:R-:W1:Y:S01]  /*4bf0*/  LDCU.64 UR54, c[0x0][0x348] ;  /* 0x00006900ff3677ac */ /* 0x000e620008000a00 */
[----:B------:R-:W-:-:S02]  /*4c00*/  SEL R74, R74, 0xfffffff8, !P1 ;  /* 0xfffffff84a4a7807 */ /* 0x000fc40004800000 */
[----:B------:R-:W1:Y:S01]  /*4c10*/  LDC R27, c[0x0][0xb30] ;  /* 0x0002cc00ff1b7b82 */ /* 0x000e620000000800 */
[----:B------:R-:W-:Y:S01]  /*4c20*/  SEL R73, R73, 0xfffffff0, !P2 ;  /* 0xfffffff049497807 */ /* 0x000fe20005000000 */
[----:B------:R-:W1:Y:S01]  /*4c30*/  LDCU.64 UR38, c[0x0][0x888] ;  /* 0x00011100ff2677ac */ /* 0x000e620008000a00 */
[----:B------:R-:W1:Y:S05]  /*4c40*/  LDCU.64 UR44, c[0x0][0x890] ;  /* 0x00011200ff2c77ac */ /* 0x000e6a0008000a00 */
[----:B------:R-:W1:Y:S01]  /*4c50*/  LDC.64 R60, c[0x0][0xb10] ;  /* 0x0002c400ff3c7b82 */ /* 0x000e620000000a00 */
[----:B------:R-:W-:Y:S01]  /*4c60*/  UMOV UR51, 0x1 ;  /* 0x0000000100337882 */ /* 0x000fe20000000000 */
[----:B------:R-:W-:Y:S01]  /*4c70*/  UMOV UR56, URZ ;  /* 0x000000ff00387c82 */ /* 0x000fe20008000000 */
[----:B------:R-:W-:Y:S01]  /*4c80*/  UIADD3 UR52, UPT, UPT, UR48, 0x400, URZ ;  /* 0x0000040030347890 */ /* 0x000fe2000fffe0ff */
[----:B------:R-:W-:Y:S01]  /*4c90*/  UMOV UR50, URZ ;  /* 0x000000ff00327c82 */ /* 0x000fe20008000000 */
[----:B------:R-:W-:-:S03]  /*4ca0*/  UMOV UR49, URZ ;  /* 0x000000ff00317c82 */ /* 0x000fc60008000000 */
[----:B------:R-:W1:Y:S08]  /*4cb0*/  LDC.64 R24, c[0x0][0xb18] ;  /* 0x0002c600ff187b82 */ /* 0x000e700000000a00 */
[----:B------:R-:W1:Y:S08]  /*4cc0*/  LDC.64 R22, c[0x0][0xb28] ;  /* 0x0002ca00ff167b82 */ /* 0x000e700000000a00 */
[----:B------:R-:W1:Y:S01]  /*4cd0*/  LDC.64 R58, c[0x0][0x8b0] ;  /* 0x00022c00ff3a7b82 */ /* 0x000e620000000a00 */
[----:B---3--:R-:W-:-:S07]  /*4ce0*/  IMAD.IADD R32, R0, 0x1, R32 ;  /* 0x0000000100207824 */ /* 0x008fce00078e0220 */
[----:B------:R-:W3:Y:S08]  /*4cf0*/  LDC.64 R56, c[0x0][0x8a8] ;  /* 0x00022a00ff387b82 */ /* 0x000ef00000000a00 */
[----:B--2-4-:R-:W1:Y:S02]  /*4d00*/  LDC R66, c[0x0][0x374] ;  /* 0x0000dd00ff427b82 */ /* 0x014e640000000800 */
.L_x_108:
[C---:B------:R-:W-:Y:S02]  /*4d10*/  LEA R0, R78.reuse, UR48, 0x3 ;  /* 0x000000304e007c11 */ /* 0x040fe4000f8e18ff */
[----:B------:R-:W-:Y:S02]  /*4d20*/  SHF.L.U32 R2, R71, 0x1f, RZ ;  /* 0x0000001f47027819 */ /* 0x000fe400000006ff */
[----:B------:R-:W-:Y:S02]  /*4d30*/  LEA R16, R78, UR48, 0x4 ;  /* 0x000000304e107c11 */ /* 0x000fe4000f8e20ff */
[----:B------:R-:W2:Y:S02]  /*4d40*/  SYNCS.PHASECHK.TRANS64.TRYWAIT P0, [R0+URZ+0x60], R2 ;  /* 0x00006002000075a7 */ /* 0x000ea400080011ff */
[----:B--2---:R-:W-:Y:S05]  /*4d50*/  @!P0 BRA `(.L_x_78) ;  /* 0x0000002800188947 */ /* 0x004fea0003800000 */
.L_x_146:
[----:B------:R-:W4:Y:S01]  /*4d60*/  LDC.64 R10, c[0x0][0xb10] ;  /* 0x0002c400ff0a7b82 */ /* 0x000f220000000a00 */
[----:B------:R-:W3:Y:S01]  /*4d70*/  LDS.128 R16, [R16+0xf0] ;  /* 0x0000f00010107984 */ /* 0x000ee20000000c00 */
[----:B-1----:R-:W-:Y:S01]  /*4d80*/  ISETP.NE.AND P1, PT, R27, 0x1, PT ;  /* 0x000000011b00780c */ /* 0x002fe20003f25270 */
[----:B--2---:R-:W-:Y:S01]  /*4d90*/  VIADD R0, R0, 0x70 ;  /* 0x0000007000007836 */ /* 0x004fe20000000000 */
[----:B------:R-:W-:Y:S04]  /*4da0*/  ISETP.GE.AND P0, PT, R26, 0x1, PT ;  /* 0x000000011a00780c */ /* 0x000fe80003f06270 */
[----:B------:R-:W1:Y:S01]  /*4db0*/  LDC.64 R8, c[0x0][0xb18] ;  /* 0x0002c600ff087b82 */ /* 0x000e620000000a00 */
[----:B------:R-:W-:Y:S01]  /*4dc0*/  PRMT R0, RZ, 0x654, R0 ;  /* 0x00000654ff007816 */ /* 0x000fe20000000000 */
[----:B------:R-:W-:Y:S01]  /*4dd0*/  @!PT LDS RZ, [RZ] ;  /* 0x00000000fffff984 */ /* 0x000fe20000000800 */
[----:B------:R-:W-:Y:S01]  /*4de0*/  @!PT LDS RZ, [RZ] ;  /* 0x00000000fffff984 */ /* 0x000fe20000000800 */
[----:B------:R-:W-:Y:S01]  /*4df0*/  @!PT LDS RZ, [RZ] ;  /* 0x00000000fffff984 */ /* 0x000fe20000000800 */
[----:B------:R-:W-:Y:S01]  /*4e00*/  @!PT LDS RZ, [RZ] ;  /* 0x00000000fffff984 */ /* 0x000fe20000000800 */
[----:B------:R2:W-:Y:S06]  /*4e10*/  MEMBAR.ALL.CTA ;  /* 0x0000000000007992 */ /* 0x0005ec0000008000 */
[----:B--2---:R-:W2:Y:S01]  /*4e20*/  FENCE.VIEW.ASYNC.S ;  /* 0x00000000000073c6 */ /* 0x004ea20000000000 */
[----:B------:R-:W1:Y:S08]  /*4e30*/  @!P1 LDC R12, c[0x0][0xb20] ;  /* 0x0002c800ff0c9b82 */ /* 0x000e700000000800 */
[----:B------:R-:W1:Y:S01]  /*4e40*/  @!P1 LDC R7, c[0x0][0xb0c] ;  /* 0x0002c300ff079b82 */ /* 0x000e620000000800 */
[----:B--2---:R2:W-:Y:S01]  /*4e50*/  SYNCS.ARRIVE.TRANS64.RED.A1T0 RZ, [R0+URZ], RZ ;  /* 0x000000ff00ff79a7 */ /* 0x0045e200081004ff */
[----:B---3--:R-:W-:Y:S04]  /*4e60*/  LOP3.LUT P4, RZ, R18, 0x1, RZ, 0xc0, !PT ;  /* 0x0000000112ff7812 */ /* 0x008fe8000788c0ff */
[----:B------:R-:W-:Y:S09]  /*4e70*/  P2R R76, PR, RZ, 0x10 ;  /* 0x00000010ff4c7803 */ /* 0x000ff20000000000 */
[----:B------:R-:W-:Y:S02]  /*4e80*/  @P4 MOV R30, R16 ;  /* 0x00000010001e4202 */ /* 0x000fe40000000f00 */
[----:B------:R-:W-:Y:S01]  /*4e90*/  @P4 LOP3.LUT R29, R17, 0xffff, RZ, 0xc0, !PT ;  /* 0x0000ffff111d4812 */ /* 0x000fe200078ec0ff */
[----:B--2-4-:R-:W-:Y:S06]  /*4ea0*/  @!P0 BRA `(.L_x_79) ;  /* 0x0000000000a48947 */ /* 0x014fec0003800000 */
[----:B------:R-:W-:Y:S01]  /*4eb0*/  IMAD.HI.U32 R0, R66, R25, RZ ;  /* 0x0000001942007227 */ /* 0x000fe200078e00ff */
[----:B------:R-:W-:Y:S02]  /*4ec0*/  ISETP.NE.AND P0, PT, R24, 0x1, PT ;  /* 0x000000011800780c */ /* 0x000fe40003f05270 */
[----:B------:R-:W-:Y:S01]  /*4ed0*/  ISETP.NE.AND P2, PT, R26, 0x1, PT ;  /* 0x000000011a00780c */ /* 0x000fe20003f45270 */
[----:B------:R-:W-:Y:S01]  /*4ee0*/  IMAD.HI.U32 R4, R67, R60, RZ ;  /* 0x0000003c43047227 */ /* 0x000fe200078e00ff */
[----:B------:R-:W-:Y:S02]  /*4ef0*/  SHF.R.U32.HI R0, RZ, R65, R0 ;  /* 0x00000041ff007219 */ /* 0x000fe40000011600 */
[----:B------:R-:W-:Y:S01]  /*4f00*/  ISETP.NE.AND P3, PT, R28, 0x1, PT ;  /* 0x000000011c00780c */ /* 0x000fe20003f65270 */
[----:B------:R-:W-:Y:S01]  /*4f10*/  IMAD.HI.U32 R6, R29, R25, RZ ;  /* 0x000000191d067227 */ /* 0x000fe200078e00ff */
[-C--:B------:R-:W-:Y:S02]  /*4f20*/  SHF.R.U32.HI R4, RZ, R61.reuse, R4 ;  /* 0x0000003dff047219 */ /* 0x080fe40000011604 */
[----:B------:R-:W-:Y:S01]  /*4f30*/  SEL R0, R66, R0, !P0 ;  /* 0x0000000042007207 */ /* 0x000fe20004000000 */
[----:B------:R-:W-:Y:S01]  /*4f40*/  IMAD.HI.U32 R5, R30, R60, RZ ;  /* 0x0000003c1e057227 */ /* 0x000fe200078e00ff */
[----:B------:R-:W-:Y:S03]  /*4f50*/  SEL R4, R67, R4, !P3 ;  /* 0x0000000443047207 */ /* 0x000fe60005800000 */
[-C--:B------:R-:W-:Y:S01]  /*4f60*/  IMAD.HI.U32 R3, R0, R22.reuse, RZ ;  /* 0x0000001600037227 */ /* 0x080fe200078e00ff */
[----:B------:R-:W-:Y:S03]  /*4f70*/  SHF.R.U32.HI R5, RZ, R61, R5 ;  /* 0x0000003dff057219 */ /* 0x000fe60000011605 */
[----:B------:R-:W-:Y:S01]  /*4f80*/  IMAD.HI.U32 R2, R4, R22, RZ ;  /* 0x0000001604027227 */ /* 0x000fe200078e00ff */
[----:B------:R-:W-:Y:S02]  /*4f90*/  @P2 SHF.R.U32.HI R0, RZ, R23, R3 ;  /* 0x00000017ff002219 */ /* 0x000fe40000011603 */
[----:B------:R-:W-:Y:S02]  /*4fa0*/  SHF.R.U32.HI R3, RZ, R65, R6 ;  /* 0x00000041ff037219 */ /* 0x000fe40000011606 */
[----:B------:R-:W-:Y:S01]  /*4fb0*/  @P2 SHF.R.U32.HI R4, RZ, R23, R2 ;  /* 0x00000017ff042219 */ /* 0x000fe20000011602 */
[----:B------:R-:W-:Y:S01]  /*4fc0*/  IMAD R0, R26, R0, RZ ;  /* 0x000000001a007224 */ /* 0x000fe200078e02ff */
[----:B------:R-:W-:Y:S02]  /*4fd0*/  SEL R3, R29, R3, !P0 ;  /* 0x000000031d037207 */ /* 0x000fe40004000000 */
[----:B------:R-:W-:Y:S01]  /*4fe0*/  SEL R2, R30, R5, !P3 ;  /* 0x000000051e027207 */ /* 0x000fe20005800000 */
[----:B------:R-:W-:Y:S01]  /*4ff0*/  IMAD R5, R26, R4, RZ ;  /* 0x000000041a057224 */ /* 0x000fe200078e02ff */
[C---:B------:R-:W-:Y:S01]  /*5000*/  ISETP.GE.AND P0, PT, R3.reuse, R0, PT ;  /* 0x000000000300720c */ /* 0x040fe20003f06270 */
[C---:B------:R-:W-:Y:S03]  /*5010*/  IMAD.HI.U32 R0, R3.reuse, R22, RZ ;  /* 0x0000001603007227 */ /* 0x040fe600078e00ff */
[C---:B------:R-:W-:Y:S02]  /*5020*/  ISETP.GE.OR P0, PT, R2.reuse, R5, P0 ;  /* 0x000000050200720c */ /* 0x040fe40000706670 */
[----:B------:R-:W-:Y:S04]  /*5030*/  SHF.R.U32.HI R0, RZ, R23, R0 ;  /* 0x00000017ff007219 */ /* 0x000fe80000011600 */
[C---:B------:R-:W-:Y:S05]  /*5040*/  SEL R6, R3.reuse, R0, !P2 ;  /* 0x0000000003067207 */ /* 0x040fea0005000000 */
        /* <DEDUP_REMOVED lines=14> */
[----:B------:R-:W-:Y:S07]  /*5130*/  IMAD R29, R3, R24, R29 ;  /* 0x00000018031d7224 */ /* 0x000fee00078e021d */
.L_x_79:
[----:B-1----:R-:W-:Y:S01]  /*5140*/  @!P1 ISETP.NE.AND P0, PT, R8, 0x1, PT ;  /* 0x000000010800980c */ /* 0x002fe20003f05270 */
[----:B------:R-:W-:Y:S01]  /*5150*/  @!P1 IMAD.HI.U32 R0, R30, R10, RZ ;  /* 0x0000000a1e009227 */ /* 0x000fe200078e00ff */
[----:B------:R-:W-:Y:S01]  /*5160*/  @!P1 ISETP.NE.AND P2, PT, R7, 0x1, PT ;  /* 0x000000010700980c */ /* 0x000fe20003f45270 */
[----:B------:R-:W-:Y:S01]  /*5170*/  ULOP3.LUT UP0, URZ, UR52, 0x3f0, URZ, 0xc0, !UPT ;  /* 0x000003f034ff7892 */ /* 0x000fe2000f80c0ff */
[----:B------:R-:W-:Y:S01]  /*5180*/  R2UR UR42, R15 ;  /* 0x000000000f2a72ca */ /* 0x000fe200000e0000 */
[C---:B------:R-:W-:Y:S01]  /*5190*/  @!P1 IMAD.HI.U32 R2, R29.reuse, R9, RZ ;  /* 0x000000091d029227 */ /* 0x040fe200078e00ff */
[----:B------:R-:W-:Y:S02]  /*51a0*/  @!P1 SHF.R.U32.HI R0, RZ, R11, R0 ;  /* 0x0000000bff009219 */ /* 0x000fe40000011600 */
[----:B------:R-:W-:Y:S01]  /*51b0*/  R2UR UR41, R14 ;  /* 0x000000000e2972ca */ /* 0x000fe200000e0000 */
[----:B------:R-:W-:Y:S01]  /*51c0*/  VIADD R78, R78, 0x1 ;  /* 0x000000014e4e7836 */ /* 0x000fe20000000000 */
[----:B------:R-:W-:Y:S02]  /*51d0*/  @!P1 SHF.R.U32.HI R2, RZ, R12, R2 ;  /* 0x0000000cff029219 */ /* 0x000fe40000011602 */
[----:B------:R-:W-:Y:S02]  /*51e0*/  @!P1 SEL R3, R30, R0, !P2 ;  /* 0x000000001e039207 */ /* 0x000fe40005000000 */
[----:B------:R-:W-:Y:S02]  /*51f0*/  @!P1 SEL R2, R29, R2, !P0 ;  /* 0x000000021d029207 */ /* 0x000fe40004000000 */
[----:B------:R-:W-:Y:S01]  /*5200*/  @P4 SHF.R.U32.HI R70, RZ, 0x10, R17 ;  /* 0x00000010ff464819 */ /* 0x000fe20000011611 */
[----:B------:R-:W-:Y:S02]  /*5210*/  USHF.L.U32 UR42, UR42, 0x6, URZ ;  /* 0x000000062a2a7899 */ /* 0x000fe400080006ff */
[----:B------:R-:W-:Y:S02]  /*5220*/  @!P1 IMAD.IADD R0, R2, 0x1, -R3 ;  /* 0x0000000102009824 */ /* 0x000fe400078e0a03 */
[----:B------:R-:W-:Y:S01]  /*5230*/  @!P1 IMAD.IADD R2, R3, 0x1, -R2 ;  /* 0x0000000103029824 */ /* 0x000fe200078e0a02 */
[----:B------:R-:W-:Y:S01]  /*5240*/  USHF.L.U32 UR41, UR41, 0x6, URZ ;  /* 0x0000000629297899 */ /* 0x000fe200080006ff */
[----:B------:R-:W-:Y:S02]  /*5250*/  @!P1 IMAD R30, R0, R7, R30 ;  /* 0x00000007001e9224 */ /* 0x000fe400078e021e */
[----:B------:R-:W-:Y:S01]  /*5260*/  @!P1 IMAD R29, R2, R8, R29 ;  /* 0x00000008021d9224 */ /* 0x000fe200078e021d */
[----:B------:R-:W-:Y:S08]  /*5270*/  BRA.U !UP0, `(.L_x_80) ;  /* 0x00000001087c7547 */ /* 0x000ff0000b800000 */
[----:B------:R-:W1:Y:S01]  /*5280*/  LDCU.64 UR8, c[0x4][0x80] ;  /* 0x01001000ff0877ac */ /* 0x000e620008000a00 */
[----:B------:R-:W-:Y:S01]  /*5290*/  MOV R2, 0x0 ;  /* 0x0000000000027802 */ /* 0x000fe20000000f00 */
[----:B------:R-:W-:Y:S02]  /*52a0*/  HFMA2 R12, -RZ, RZ, 0, 5.9604644775390625e-08 ;  /* 0x00000001ff0c7431 */ /* 0x000fe400000001ff */
[----:B------:R-:W-:Y:S01]  /*52b0*/  IMAD.MOV.U32 R8, RZ, RZ, 0x70 ;  /* 0x00000070ff087424 */ /* 0x000fe200078e00ff */
[----:B------:R2:W3:Y:S01]  /*52c0*/  LDC.64 R14, c[0x4][R2] ;  /* 0x01000000020e7b82 */ /* 0x0004e20000000a00 */
[----:B------:R-:W4:Y:S01]  /*52d0*/  LDCU.64 UR6, c[0x4][0x88] ;  /* 0x01001100ff0677ac */ /* 0x000f220008000a00 */
[----:B------:R-:W-:Y:S01]  /*52e0*/  IMAD.MOV.U32 R13, RZ, RZ, RZ ;  /* 0x000000ffff0d7224 */ /* 0x000fe200078e00ff */
[----:B------:R-:W2:Y:S01]  /*52f0*/  LDCU.64 UR4, c[0x4][0x8] ;  /* 0x01000100ff0477ac */ /* 0x000ea20008000a00 */
[----:B-1----:R-:W-:Y:S01]  /*5300*/  MOV R5, UR9 ;  /* 0x0000000900057c02 */ /* 0x002fe20008000f00 */
[----:B------:R-:W-:Y:S01]  /*5310*/  IMAD.U32 R4, RZ, RZ, UR8 ;  /* 0x00000008ff047e24 */ /* 0x000fe2000f8e00ff */
[----:B----4-:R-:W-:Y:S01]  /*5320*/  MOV R7, UR7 ;  /* 0x0000000700077c02 */ /* 0x010fe20008000f00 */
[----:B------:R-:W-:Y:S01]  /*5330*/  IMAD.U32 R6, RZ, RZ, UR6 ;  /* 0x00000006ff067e24 */ /* 0x000fe2000f8e00ff */
[----:B--2---:R-:W-:Y:S01]  /*5340*/  MOV R11, UR5 ;  /* 0x00000005000b7c02 */ /* 0x004fe20008000f00 */
[----:B------:R-:W-:Y:S02]  /*5350*/  IMAD.U32 R10, RZ, RZ, UR4 ;  /* 0x00000004ff0a7e24 */ /* 0x000fe4000f8e00ff */
[----:B------:R-:W-:Y:S07]  /*5360*/  LEPC R20, `(.L_x_81) ;  /* 0x000000001014794e */ /* 0x000fee0000000000 */
[----:B---3-5:R-:W-:Y:S05]  /*5370*/  CALL.ABS.NOINC R14 ;  /* 0x000000000e007343 */ /* 0x028fea0003c00000 */
.L_x_81:
[----:B------:R-:W1:Y:S01]  /*5380*/  LDCU.64 UR8, c[0x4][0x80] ;  /* 0x01001000ff0877ac */ /* 0x000e620008000a00 */
[----:B------:R-:W2:Y:S01]  /*5390*/  LDC.64 R2, c[0x4][R2] ;  /* 0x0100000002027b82 */ /* 0x000ea20000000a00 */
[----:B------:R-:W-:Y:S02]  /*53a0*/  HFMA2 R12, -RZ, RZ, 0, 5.9604644775390625e-08 ;  /* 0x00000001ff0c7431 */ /* 0x000fe400000001ff */
[----:B------:R-:W-:Y:S02]  /*53b0*/  IMAD.MOV.U32 R8, RZ, RZ, 0x70 ;  /* 0x00000070ff087424 */ /* 0x000fe400078e00ff */
[----:B------:R-:W-:Y:S01]  /*53c0*/  IMAD.MOV.U32 R13, RZ, RZ, RZ ;  /* 0x000000ffff0d7224 */ /* 0x000fe200078e00ff */
[----:B------:R-:W3:Y:S01]  /*53d0*/  LDCU.64 UR6, c[0x4][0x88] ;  /* 0x01001100ff0677ac */ /* 0x000ee20008000a00 */
[----:B------:R-:W4:Y:S01]  /*53e0*/  LDCU.64 UR4, c[0x4][0x8] ;  /* 0x01000100ff0477ac */ /* 0x000f220008000a00 */
[----:B-1----:R-:W-:Y:S02]  /*53f0*/  MOV R4, UR8 ;  /* 0x0000000800047c02 */ /* 0x002fe40008000f00 */
[----:B------:R-:W-:Y:S02]  /*5400*/  MOV R5, UR9 ;  /* 0x0000000900057c02 */ /* 0x000fe40008000f00 */
[----:B---3--:R-:W-:Y:S01]  /*5410*/  MOV R7, UR7 ;  /* 0x0000000700077c02 */ /* 0x008fe20008000f00 */
[----:B------:R-:W-:Y:S01]  /*5420*/  IMAD.U32 R6, RZ, RZ, UR6 ;  /* 0x00000006ff067e24 */ /* 0x000fe2000f8e00ff */
[----:B----4-:R-:W-:Y:S01]  /*5430*/  MOV R11, UR5 ;  /* 0x00000005000b7c02 */ /* 0x010fe20008000f00 */
[----:B------:R-:W-:Y:S02]  /*5440*/  IMAD.U32 R10, RZ, RZ, UR4 ;  /* 0x00000004ff0a7e24 */ /* 0x000fe4000f8e00ff */
[----:B------:R-:W-:Y:S07]  /*5450*/  LEPC R20, `(.L_x_80) ;  /* 0x000000001014794e */ /* 0x000fee0000000000 */
[----:B--2---:R-:W-:Y:S05]  /*5460*/  CALL.ABS.NOINC R2 ;  /* 0x0000000002007343 */ /* 0x004fea0003c00000 */
.L_x_80:
[----:B------:R-:W-:Y:S01]  /*5470*/  ISETP.NE.U32.AND P4, PT, R58, RZ, PT ;  /* 0x000000ff3a00720c */ /* 0x000fe20003f85070 */
[----:B------:R-:W-:Y:S01]  /*5480*/  UISETP.NE.AND UP2, UPT, UR53, URZ, UPT ;  /* 0x000000ff3500728c */ /* 0x000fe2000bf45270 */
[----:B------:R-:W-:Y:S01]  /*5490*/  ISETP.NE.U32.AND P2, PT, RZ, UR38, PT ;  /* 0x00000026ff007c0c */ /* 0x000fe2000bf45070 */
[----:B------:R-:W-:Y:S01]  /*54a0*/  UISETP.NE.U32.AND UP1, UPT, UR44, URZ, UPT ;  /* 0x000000ff2c00728c */ /* 0x000fe2000bf25070 */
[----:B------:R-:W-:Y:S01]  /*54b0*/  ISETP.NE.AND.EX P4, PT, R59, RZ, PT, P4 ;  /* 0x000000ff3b00720c */ /* 0x000fe20003f85340 */
[----:B------:R-:W-:Y:S01]  /*54c0*/  UPLOP3.LUT UP0, UPT, UPT, UPT, UPT, 0x40, 0x4 ;  /* 0x000000000004789c */ /* 0x000fe20003f0e870 */
[----:B------:R-:W-:Y:S01]  /*54d0*/  ISETP.NE.AND.EX P2, PT, RZ, UR39, PT, P2 ;  /* 0x00000027ff007c0c */ /* 0x000fe2000bf45320 */
[----:B------:R-:W-:Y:S01]  /*54e0*/  UISETP.NE.AND.EX UP1, UPT, UR45, URZ, UPT, UP1 ;  /* 0x000000ff2d00728c */ /* 0x000fe2000bf25310 */
[----:B------:R-:W-:Y:S04]  /*54f0*/  PLOP3.LUT P1, PT, PT, PT, UP2, 0x80, 0x8 ;  /* 0x000000000008781c */ /* 0x000fe80003f2f028 */
[----:B------:R-:W-:Y:S06]  /*5500*/  @UP2 UPLOP3.LUT UP0, UPT, UPT, UPT, UP1, 0x80, 0x8 ;  /* 0x000000000008289c */ /* 0x000fec0003f0f010 */
[----:B------:R-:W-:Y:S01]  /*5510*/  PLOP3.LUT P0, PT, PT, PT, UP0, 0x80, 0x8 ;  /* 0x000000000008781c */ /* 0x000fe20003f0f008 */
[----:B------:R-:W-:Y:S01]  /*5520*/  @!UPT UIADD3 URZ, UPT, UPT, URZ, URZ, URZ ;  /* 0x000000fffffff290 */ /* 0x000fe2000fffe0ff */
[----:B------:R-:W-:Y:S11]  /*5530*/  BRA.U !UP1, `(.L_x_82) ;  /* 0x0000000109387547 */ /* 0x000ff6000b800000 */
[----:B------:R-:W-:Y:S01]  /*5540*/  UISETP.NE.U32.AND UP0, UPT, UR38, URZ, UPT ;  /* 0x000000ff2600728c */ /* 0x000fe2000bf05070 */
[----:B------:R-:W-:Y:S02]  /*5550*/  HFMA2 R0, -RZ, RZ, 0, 5.9604644775390625e-08 ;  /* 0x00000001ff007431 */ /* 0x000fe400000001ff */
[----:B------:R-:W-:Y:S01]  /*5560*/  IMAD.MOV.U32 R64, RZ, RZ, 0x1 ;  /* 0x00000001ff407424 */ /* 0x000fe200078e00ff */
[----:B------:R-:W-:Y:S06]  /*5570*/  UISETP.NE.AND.EX UP0, UPT, UR39, URZ, UPT, UP0 ;  /* 0x000000ff2700728c */ /* 0x000fec000bf05300 */
[----:B------:R-:W-:Y:S05]  /*5580*/  PLOP3.LUT P3, PT, PT, PT, UP0, 0x80, 0x8 ;  /* 0x000000000008781c */ /* 0x000fea0003f6f008 */
[----:B------:R-:W1:Y:S01]  /*5590*/  @UP0 LDCU.64 UR6, c[0x0][0x888] ;  /* 0x00011100ff0607ac */ /* 0x000e620008000a00 */
[----:B------:R-:W-:Y:S07]  /*55a0*/  @UP0 UIMAD UR4, UR36, UR44, URZ ;  /* 0x0000002c240402a4 */ /* 0x000fee000f8e02ff */
[----:B------:R-:W-:Y:S01]  /*55b0*/  @!P3 PRMT R64, R0, 0x7610, R64 ;  /* 0x000076100040b816 */ /* 0x000fe20000000040 */
[----:B-1----:R-:W-:Y:S03]  /*55c0*/  @UP0 UIMAD.WIDE UR6, UR4, 0x4, UR6 ;  /* 0x00000004040608a5 */ /* 0x002fe6000f8e0206 */
[----:B------:R-:W1:Y:S03]  /*55d0*/  @!UP0 LDCU UR4, c[0x0][0x880] ;  /* 0x00011000ff0487ac */ /* 0x000e660008000800 */
[----:B------:R-:W-:Y:S01]  /*55e0*/  IMAD.U32 R2, RZ, RZ, UR6 ;  /* 0x00000006ff027e24 */ /* 0x000fe2000f8e00ff */
[----:B------:R-:W-:Y:S05]  /*55f0*/  MOV R3, UR7 ;  /* 0x0000000700037c02 */ /* 0x000fea0008000f00 */
[----:B-----5:R2:W5:Y:S02]  /*5600*/  @P3 LDG.E R35, desc[UR46][R2.64] ;  /* 0x0000002e02233981 */ /* 0x020564000c1e1900 */
[----:B-12---:R-:W-:Y:S02]  /*5610*/  @!P3 IMAD.U32 R35, RZ, RZ, UR4 ;  /* 0x00000004ff23be24 */ /* 0x006fe4000f8e00ff */
.L_x_82:
[----:B------:R-:W-:Y:S05]  /*5620*/  @!P4 BRA `(.L_x_83) ;  /* 0x000000000020c947 */ /* 0x000fea0003800000 */
[----:B------:R-:W-:Y:S04]  /*5630*/  ISETP.NE.U32.AND P3, PT, R56, RZ, PT ;  /* 0x000000ff3800720c */ /* 0x000fe80003f65070 */
[----:B------:R-:W-:Y:S11]  /*5640*/  ISETP.NE.AND.EX P3, PT, R57, RZ, PT, P3 ;  /* 0x000000ff3900720c */ /* 0x000ff60003f65330 */
[----:B------:R-:W-:Y:S02]  /*5650*/  @!UPT UIADD3 URZ, UPT, UPT, URZ, URZ, URZ ;  /* 0x000000fffffff290 */ /* 0x000fe4000fffe0ff */
[----:B------:R-:W1:Y:S01]  /*5660*/  @P3 LDC.64 R2, c[0x0][0x8a8] ;  /* 0x00022a00ff023b82 */ /* 0x000e620000000a00 */
[----:B------:R-:W-:Y:S04]  /*5670*/  @P3 IMAD R0, R58, UR36, RZ ;  /* 0x000000243a003c24 */ /* 0x000fe8000f8e02ff */
[----:B-1----:R-:W-:Y:S05]  /*5680*/  @P3 IMAD.WIDE R2, R0, 0x4, R2 ;  /* 0x0000000400023825 */ /* 0x002fea00078e0202 */
[----:B-----5:R1:W5:Y:S02]  /*5690*/  @P3 LDG.E R33, desc[UR46][R2.64] ;  /* 0x0000002e02213981 */ /* 0x020364000c1e1900 */
[----:B-1----:R-:W2:Y:S02]  /*56a0*/  @!P3 LDC R33, c[0x0][0x8a0] ;  /* 0x00022800ff21bb82 */ /* 0x002ea40000000800 */
.L_x_83:
[----:B-----5:R-:W-:Y:S01]  /*56b0*/  FSETP.NEU.AND P3, PT, R35, RZ, PT ;  /* 0x000000ff2300720b */ /* 0x020fe20003f6d000 */
[----:B------:R-:W-:Y:S01]  /*56c0*/  IMAD.U32 R2, RZ, RZ, UR56 ;  /* 0x00000038ff027e24 */ /* 0x000fe2000f8e00ff */
[----:B------:R-:W-:Y:S01]  /*56d0*/  SEL R5, RZ, 0xffffffff, P2 ;  /* 0xffffffffff057807 */ /* 0x000fe20001000000 */
[----:B------:R-:W-:Y:S01]  /*56e0*/  ULOP3.LUT UR4, UR51, 0x1, URZ, 0x3c, !UPT ;  /* 0x0000000133047892 */ /* 0x000fe2000f8e3cff */
[----:B------:R-:W-:Y:S01]  /*56f0*/  @P1 LOP3.LUT P2, RZ, R64, 0xff, RZ, 0xc0, !PT ;  /* 0x000000ff40ff1812 */ /* 0x000fe2000784c0ff */
[----:B------:R-:W-:Y:S01]  /*5700*/  BSSY B1, `(.L_x_84) ;  /* 0x000004b000017945 */ /* 0x000fe20003800000 */
[----:B------:R-:W-:Y:S01]  /*5710*/  @P1 SEL R0, RZ, 0xffffffff, P3 ;  /* 0xffffffffff001807 */ /* 0x000fe20001800000 */
[----:B------:R-:W-:Y:S01]  /*5720*/  IMAD.MOV.U32 R85, RZ, RZ, 0x1 ;  /* 0x00000001ff557424 */ /* 0x000fe200078e00ff */
[----:B------:R-:W-:Y:S01]  /*5730*/  LEA R2, R2, UR48, 0x3 ;  /* 0x0000003002027c11 */ /* 0x000fe2000f8e18ff */
[----:B------:R-:W-:Y:S01]  /*5740*/  IMAD.U32 R83, RZ, RZ, UR4 ;  /* 0x00000004ff537e24 */ /* 0x000fe2000f8e00ff */
[----:B------:R-:W-:Y:S01]  /*5750*/  @P0 SEL R0, R5, R0, !P2 ;  /* 0x0000000005000207 */ /* 0x000fe20005000000 */
[----:B------:R-:W-:Y:S01]  /*5760*/  IMAD.U32 R84, RZ, RZ, UR56 ;  /* 0x00000038ff547e24 */ /* 0x000fe2000f8e00ff */
[C---:B------:R-:W-:Y:S02]  /*5770*/  LEA R82, R31.reuse, UR48, 0x3 ;  /* 0x000000301f527c11 */ /* 0x040fe4000f8e18ff */
[----:B------:R-:W-:Y:S02]  /*5780*/  CS2R R54, SRZ ;  /* 0x0000000000367805 */ /* 0x000fe4000001ff00 */
[----:B------:R-:W-:Y:S02]  /*5790*/  @P1 LOP3.LUT R0, R0, 0x1, RZ, 0xc0, !PT ;  /* 0x0000000100001812 */ /* 0x000fe400078ec0ff */
[----:B------:R-:W-:Y:S02]  /*57a0*/  CS2R R52, SRZ ;  /* 0x0000000000347805 */ /* 0x000fe4000001ff00 */
[----:B------:R-:W-:Y:S02]  /*57b0*/  SHF.L.U32 R3, R72, 0x1f, RZ ;  /* 0x0000001f48037819 */ /* 0x000fe400000006ff */
[----:B------:R-:W-:Y:S02]  /*57c0*/  CS2R R50, SRZ ;  /* 0x0000000000327805 */ /* 0x000fe4000001ff00 */
[----:B------:R-:W-:Y:S02]  /*57d0*/  ISETP.NE.U32.OR P5, PT, R0, 0x1, !P1 ;  /* 0x000000010000780c */ /* 0x000fe40004fa5470 */
[----:B------:R-:W-:Y:S02]  /*57e0*/  CS2R R48, SRZ ;  /* 0x0000000000307805 */ /* 0x000fe4000001ff00 */
[----:B------:R-:W-:Y:S02]  /*57f0*/  PLOP3.LUT P2, PT, PT, PT, UP1, 0x80, 0x8 ;  /* 0x000000000008781c */ /* 0x000fe40003f4f018 */
[----:B------:R-:W-:Y:S02]  /*5800*/  CS2R R46, SRZ ;  /* 0x00000000002e7805 */ /* 0x000fe4000001ff00 */
[----:B------:R-:W-:Y:S02]  /*5810*/  LEA.HI R34, R31, R31, RZ, 0x1 ;  /* 0x0000001f1f227211 */ /* 0x000fe400078f08ff */
[----:B------:R-:W-:Y:S02]  /*5820*/  CS2R R44, SRZ ;  /* 0x00000000002c7805 */ /* 0x000fe4000001ff00 */
[----:B------:R-:W-:Y:S02]  /*5830*/  LOP3.LUT P4, R77, R64, 0xff, RZ, 0xc0, !PT ;  /* 0x000000ff404d7812 */ /* 0x000fe4000788c0ff */
[----:B------:R-:W-:Y:S02]  /*5840*/  CS2R R42, SRZ ;  /* 0x00000000002a7805 */ /* 0x000fe4000001ff00 */
[----:B------:R-:W-:Y:S02]  /*5850*/  SEL R4, RZ, 0xffffffff, P3 ;  /* 0xffffffffff047807 */ /* 0x000fe40001800000 */
[----:B------:R-:W-:Y:S02]  /*5860*/  CS2R R40, SRZ ;  /* 0x0000000000287805 */ /* 0x000fe4000001ff00 */
[----:B------:R-:W-:Y:S02]  /*5870*/  P2R R79, PR, RZ, 0x20 ;  /* 0x00000020ff4f7803 */ /* 0x000fe40000000000 */
[----:B------:R-:W-:Y:S02]  /*5880*/  @P5 SHF.L.U32 R0, R83, 0x1f, RZ ;  /* 0x0000001f53005819 */ /* 0x000fe400000006ff */
[----:B------:R-:W-:Y:S02]  /*5890*/  @P2 SEL R4, R5, R4, !P4 ;  /* 0x0000000405042207 */ /* 0x000fe40006000000 */
[----:B------:R1:W3:Y:S02]  /*58a0*/  @P5 SYNCS.PHASECHK.TRANS64.TRYWAIT P1, [R2+URZ+0x20], R0 ;  /* 0x00002000020055a7 */ /* 0x0002e400080211ff */
[----:B------:R-:W-:Y:S04]  /*58b0*/  LOP3.LUT R4, R4, 0x1, RZ, 0xc0, !PT ;  /* 0x0000000104047812 */ /* 0x000fe800078ec0ff */
[----:B------:R-:W-:Y:S04]  /*58c0*/  ISETP.NE.U32.AND P2, PT, R4, 0x1, PT ;  /* 0x000000010400780c */ /* 0x000fe80003f45070 */
[----:B------:R-:W-:Y:S01]  /*58d0*/  P2R R86, PR, RZ, 0x4 ;  /* 0x00000004ff567803 */ /* 0x000fe20000000000 */
[----:B------:R4:W2:Y:S01]  /*58e0*/  SYNCS.PHASECHK.TRANS64.TRYWAIT P0, [R82+URZ+0x80], R3 ;  /* 0x00008003520075a7 */ /* 0x0008a200080011ff */
[C---:B-1----:R-:W-:Y:S01]  /*58f0*/  IMAD.SHL.U32 R0, R34.reuse, 0x20, RZ ;  /* 0x0000002022007824 */ /* 0x042fe200078e00ff */
[----:B------:R-:W-:Y:S04]  /*5900*/  LOP3.LUT R34, R34, 0xffe, RZ, 0xc0, !PT ;  /* 0x00000ffe22227812 */ /* 0x000fe800078ec0ff */
[----:B------:R-:W-:Y:S01]  /*5910*/  LOP3.LUT R0, R0, 0xffffffc0, RZ, 0xc0, !PT ;  /* 0xffffffc000007812 */ /* 0x000fe200078ec0ff */
[----:B------:R-:W-:Y:S04]  /*5920*/  IMAD.IADD R34, R31, 0x1, -R34 ;  /* 0x000000011f227824 */ /* 0x000fe800078e0a22 */
[----:B------:R-:W-:Y:S04]  /*5930*/  IMAD.IADD R0, R32, 0x1, R0 ;  /* 0x0000000120007824 */ /* 0x000fe800078e0200 */
[----:B------:R-:W-:Y:S01]  /*5940*/  IMAD R34, R34, 0x100000, R0 ;  /* 0x0010000022227824 */ /* 0x000fe200078e0200 */
[----:B---3--:R-:W-:Y:S01]  /*5950*/  @P5 SEL R85, RZ, 0x1, !P1 ;  /* 0x00000001ff555807 */ /* 0x008fe20004800000 */
[----:B----4-:R-:W-:Y:S06]  /*5960*/  @!P5 BRA `(.L_x_85) ;  /* 0x000000000090d947 */ /* 0x010fec0003800000 */
[----:B------:R-:W-:Y:S01]  /*5970*/  HFMA2 R47, -RZ, RZ, 0, 0 ;  /* 0x00000000ff2f7431 */ /* 0x000fe200000001ff */
[----:B------:R-:W-:Y:S01]  /*5980*/  ISETP.NE.AND P1, PT, R85, RZ, PT ;  /* 0x000000ff5500720c */ /* 0x000fe20003f25270 */
[----:B------:R-:W-:Y:S01]  /*5990*/  IMAD.U32 R5, RZ, RZ, UR56 ;  /* 0x00000038ff057e24 */ /* 0x000fe2000f8e00ff */
[----:B------:R-:W-:Y:S11]  /*59a0*/  BSSY B0, `(.L_x_86) ;  /* 0x0000005000007945 */ /* 0x000ff60003800000 */
[----:B------:R-:W-:Y:S05]  /*59b0*/  @P1 BRA `(.L_x_87) ;  /* 0x00000000000c1947 */ /* 0x000fea0003800000 */
[----:B------:R-:W-:Y:S04]  /*59c0*/  SHF.L.U32 R0, R83, 0x1f, RZ ;  /* 0x0000001f53007819 */ /* 0x000fe800000006ff */
[----:B------:R-:W1:Y:S02]  /*59d0*/  SYNCS.PHASECHK.TRANS64.TRYWAIT P1, [R2+URZ+0x20], R0 ;  /* 0x00002000020075a7 */ /* 0x000e6400080211ff */
[----:B-1----:R-:W-:Y:S05]  /*59e0*/  @!P1 BRA `(.L_x_88) ;  /* 0x0000001c00089947 */ /* 0x002fea0003800000 */
.L_x_87:
[----:B------:R-:W-:Y:S05]  /*59f0*/  BSYNC B0 ;  /* 0x0000000000007941 */ /* 0x000fea0003800000 */
.L_x_86:
[----:B------:R-:W-:Y:S01]  /*5a00*/  ISETP.NE.AND P1, PT, R86, RZ, PT ;  /* 0x000000ff5600720c */ /* 0x000fe20003f25270 */
[----:B------:R-:W-:Y:S01]  /*5a10*/  IMAD.MOV.U32 R46, RZ, RZ, RZ ;  /* 0x000000ffff2e7224 */ /* 0x000fe200078e00ff */
[----:B------:R-:W-:Y:S02]  /*5a20*/  CS2R R44, SRZ ;  /* 0x00000000002c7805 */ /* 0x000fe4000001ff00 */
[----:B------:R-:W-:Y:S02]  /*5a30*/  CS2R R42, SRZ ;  /* 0x00000000002a7805 */ /* 0x000fe4000001ff00 */
[----:B------:R-:W-:Y:S02]  /*5a40*/  CS2R R40, SRZ ;  /* 0x0000000000287805 */ /* 0x000fe4000001ff00 */
[----:B------:R-:W-:Y:S02]  /*5a50*/  CS2R R50, SRZ ;  /* 0x0000000000327805 */ /* 0x000fe4000001ff00 */
[----:B------:R-:W-:Y:S02]  /*5a60*/  CS2R R48, SRZ ;  /* 0x0000000000307805 */ /* 0x000fe4000001ff00 */
[----:B------:R-:W-:Y:S02]  /*5a70*/  CS2R R54, SRZ ;  /* 0x0000000000367805 */ /* 0x000fe4000001ff00 */
[----:B------:R-:W-:Y:S01]  /*5a80*/  CS2R R52, SRZ ;  /* 0x0000000000347805 */ /* 0x000fe2000001ff00 */
[----:B------:R-:W-:Y:S01]  /*5a90*/  @P1 IMAD R5, R5, 0x800, R68 ;  /* 0x0000080005051824 */ /* 0x000fe200078e0244 */
[----:B------:R-:W-:Y:S05]  /*5aa0*/  @P1 WARPSYNC.ALL ;  /* 0x0000000000001948 */ /* 0x000fea0003800000 */
[----:B------:R-:W-:Y:S01]  /*5ab0*/  @P1 LEA R5, R5, UR48, 0x2 ;  /* 0x0000003005051c11 */ /* 0x000fe2000f8e10ff */
[----:B------:R-:W-:Y:S04]  /*5ac0*/  UIADD3 UR5, UPT, UPT, UR56, 0x1, URZ ;  /* 0x0000000138057890 */ /* 0x000fe8000fffe0ff */
[----:B------:R3:W4:Y:S01]  /*5ad0*/  @P1 LDSM.16.M88.4 R40, [R5+0x400] ;  /* 0x000400000528183b */ /* 0x0007220000000200 */
[----:B------:R-:W-:Y:S01]  /*5ae0*/  @P1 VIADD R4, R5, 0x400 ;  /* 0x0000040005041836 */ /* 0x000fe20000000000 */
[----:B------:R-:W-:Y:S01]  /*5af0*/  UISETP.NE.AND UP0, UPT, UR5, 0x3, UPT ;  /* 0x000000030500788c */ /* 0x000fe2000bf05270 */
[C-C-:B-1----:R-:W-:Y:S02]  /*5b00*/  @P1 IMAD R2, R74.reuse, 0x4, R5.reuse ;  /* 0x000000044a021824 */ /* 0x142fe400078e0205 */
[C---:B------:R-:W-:Y:S01]  /*5b10*/  @P1 IMAD R4, R73.reuse, 0x4, R4 ;  /* 0x0000000449041824 */ /* 0x040fe200078e0204 */
[----:B------:R-:W-:Y:S01]  /*5b20*/  USEL UR4, URZ, 0x1, UP0 ;  /* 0x00000001ff047887 */ /* 0x000fe20008000000 */
[----:B------:R-:W-:Y:S01]  /*5b30*/  @P1 IMAD R0, R73, 0x4, R5 ;  /* 0x0000000449001824 */ /* 0x000fe200078e0205 */
[----:B------:R3:W1:Y:S01]  /*5b40*/  @P1 LDSM.16.M88.4 R44, [R2+0x400] ;  /* 0x00040000022c183b */ /* 0x0006620000000200 */
[----:B------:R-:W-:Y:S01]  /*5b50*/  @P1 IMAD R4, R74, 0x4, R4 ;  /* 0x000000044a041824 */ /* 0x000fe200078e0204 */
[----:B------:R-:W-:Y:S02]  /*5b60*/  USEL UR5, UR5, URZ, UP0 ;  /* 0x000000ff05057287 */ /* 0x000fe40008000000 */
[----:B------:R3:W1:Y:S01]  /*5b70*/  @P1 LDSM.16.M88.4 R48, [R0+0x400] ;  /* 0x000400000030183b */ /* 0x0006620000000200 */
[----:B------:R-:W-:Y:S03]  /*5b80*/  LOP3.LUT R83, R83, UR4, RZ, 0x3c, !PT ;  /* 0x0000000453537c12 */ /* 0x000fe6000f8e3cff */
[----:B------:R3:W1:Y:S01]  /*5b90*/  @P1 LDSM.16.M88.4 R52, [R4] ;  /* 0x000000000434183b */ /* 0x0006620000000200 */
[----:B------:R-:W-:Y:S03]  /*5ba0*/  IMAD.U32 R84, RZ, RZ, UR5 ;  /* 0x00000005ff547e24 */ /* 0x000fe6000f8e00ff */
.L_x_85:
[----:B------:R-:W-:Y:S05]  /*5bb0*/  BSYNC B1 ;  /* 0x0000000000017941 */ /* 0x000fea0003800000 */
.L_x_84:
[----:B---3--:R-:W-:Y:S04]  /*5bc0*/  SHF.R.U32.HI R0, RZ, 0x15, R34 ;  /* 0x00000015ff007819 */ /* 0x008fe80000011622 */
[----:B------:R-:W-:Y:S01]  /*5bd0*/  LOP3.LUT P1, RZ, R0, 0x3, R69, 0x48, !PT ;  /* 0x0000000300ff7812 */ /* 0x000fe20007824845 */
[----:B------:R-:W-:Y:S01]  /*5be0*/  @!UPT UIADD3 URZ, UPT, UPT, URZ, URZ, URZ ;  /* 0x000000fffffff290 */ /* 0x000fe2000fffe0ff */
[----:B--2---:R-:W-:Y:S11]  /*5bf0*/  @P0 BRA `(.L_x_89) ;  /* 0x0000000000080947 */ /* 0x004ff60003800000 */
[----:B------:R-:W2:Y:S02]  /*5c00*/  SYNCS.PHASECHK.TRANS64.TRYWAIT P0, [R82+URZ+0x80], R3 ;  /* 0x00008003520075a7 */ /* 0x000ea400080011ff */
[----:B--2---:R-:W-:Y:S05]  /*5c10*/  @!P0 BRA `(.L_x_90) ;  /* 0x0000001800908947 */ /* 0x004fea0003800000 */
.L_x_89:
[----:B------:R-:W-:Y:S05]  /*5c20*/  @!P1 BRA `(.L_x_91) ;  /* 0x0000000000409947 */ /* 0x000fea0003800000 */
[----:B------:R-:W3:Y:S01]  /*5c30*/  LDCU.64 UR8, c[0x4][0x70] ;  /* 0x01000e00ff0877ac */ /* 0x000ee20008000a00 */
[----:B--2---:R-:W-:Y:S01]  /*5c40*/  MOV R3, 0x0 ;  /* 0x0000000000037802 */ /* 0x004fe20000000f00 */
[----:B------:R-:W-:Y:S02]  /*5c50*/  HFMA2 R12, -RZ, RZ, 0, 5.9604644775390625e-08 ;  /* 0x00000001ff0c7431 */ /* 0x000fe400000001ff */
[----:B------:R-:W-:Y:S02]  /*5c60*/  IMAD.MOV.U32 R8, RZ, RZ, 0x192 ;  /* 0x00000192ff087424 */ /* 0x000fe400078e00ff */
[----:B------:R-:W-:Y:S01]  /*5c70*/  IMAD.MOV.U32 R13, RZ, RZ, RZ ;  /* 0x000000ffff0d7224 */ /* 0x000fe200078e00ff */
[----:B------:R-:W2:Y:S01]  /*5c80*/  LDCU.64 UR6, c[0x4][0x78] ;  /* 0x01000f00ff0677ac */ /* 0x000ea20008000a00 */
[----:B------:R-:W1:Y:S01]  /*5c90*/  LDC.64 R2, c[0x4][R3] ;  /* 0x0100000003027b82 */ /* 0x000e620000000a00 */
[----:B------:R-:W5:Y:S01]  /*5ca0*/  LDCU.64 UR4, c[0x4][0x10] ;  /* 0x01000200ff0477ac */ /* 0x000f620008000a00 */
[----:B---3--:R-:W-:Y:S01]  /*5cb0*/  MOV R5, UR9 ;  /* 0x0000000900057c02 */ /* 0x008fe20008000f00 */
[----:B------:R-:W-:Y:S01]  /*5cc0*/  IMAD.U32 R4, RZ, RZ, UR8 ;  /* 0x00000008ff047e24 */ /* 0x000fe2000f8e00ff */
[----:B--2---:R-:W-:Y:S01]  /*5cd0*/  MOV R7, UR7 ;  /* 0x0000000700077c02 */ /* 0x004fe20008000f00 */
[----:B------:R-:W-:Y:S01]  /*5ce0*/  IMAD.U32 R6, RZ, RZ, UR6 ;  /* 0x00000006ff067e24 */ /* 0x000fe2000f8e00ff */
[----:B-----5:R-:W-:Y:S01]  /*5cf0*/  MOV R11, UR5 ;  /* 0x00000005000b7c02 */ /* 0x020fe20008000f00 */
[----:B------:R-:W-:Y:S02]  /*5d00*/  IMAD.U32 R10, RZ, RZ, UR4 ;  /* 0x00000004ff0a7e24 */ /* 0x000fe4000f8e00ff */
[----:B------:R-:W-:Y:S07]  /*5d10*/  LEPC R20, `(.L_x_91) ;  /* 0x000000001014794e */ /* 0x000fee0000000000 */
[----:B-1--4-:R-:W-:Y:S05]  /*5d20*/  CALL.ABS.NOINC R2 ;  /* 0x0000000002007343 */ /* 0x012fea0003c00000 */
.L_x_91:
[----:B------:R-:W-:Y:S05]  /*5d30*/  WARPSYNC.ALL ;  /* 0x0000000000007948 */ /* 0x000fea0003800000 */
[----:B------:R-:W-:Y:S01]  /*5d40*/  R2UR UR4, R34 ;  /* 0x00000000220472ca */ /* 0x000fe200000e0000 */
[----:B------:R-:W-:Y:S01]  /*5d50*/  BSSY.RECONVERGENT B0, `(.L_x_92) ;  /* 0x000003e000007945 */ /* 0x000fe20003800200 */
[----:B------:R-:W-:Y:S02]  /*5d60*/  MOV R20, UR56 ;  /* 0x0000003800147c02 */ /* 0x000fe40008000f00 */
[----:B------:R-:W-:Y:S02]  /*5d70*/  SHF.L.U32 R80, R74, 0x2, RZ ;  /* 0x000000024a507819 */ /* 0x000fe400000006ff */
[----:B------:R-:W-:Y:S02]  /*5d80*/  LEA R20, R20, R68, 0xb ;  /* 0x0000004414147211 */ /* 0x000fe400078e58ff */
[----:B------:R-:W-:Y:S02]  /*5d90*/  SHF.L.U32 R81, R73, 0x2, RZ ;  /* 0x0000000249517819 */ /* 0x000fe400000006ff */
[----:B------:R-:W-:Y:S02]  /*5da0*/  LEA R20, R20, UR48, 0x2 ;  /* 0x0000003014147c11 */ /* 0x000fe4000f8e10ff */
[----:B------:R-:W-:Y:S01]  /*5db0*/  ISETP.NE.AND P0, PT, R75, RZ, PT ;  /* 0x000000ff4b00720c */ /* 0x000fe20003f05270 */
[----:B------:R-:W3:Y:S02]  /*5dc0*/  LDTM.16dp128bit.x8 R4, tmem[UR4] ;  /* 0x00000004000479ee */ /* 0x000ee40008180000 */
[C---:B---3--:R-:W-:Y:S01]  /*5dd0*/  FMUL R0, R33.reuse, R4 ;  /* 0x0000000421007220 */ /* 0x048fe20000400000 */
[C---:B------:R-:W-:Y:S01]  /*5de0*/  FMUL R2, R33.reuse, R5 ;  /* 0x0000000521027220 */ /* 0x040fe20000400000 */
[C---:B--2---:R-:W-:Y:S01]  /*5df0*/  FMUL R3, R33.reuse, R6 ;  /* 0x0000000621037220 */ /* 0x044fe20000400000 */
[----:B------:R-:W-:Y:S01]  /*5e00*/  FMUL R7, R33, R7 ;  /* 0x0000000721077220 */ /* 0x000fe20000400000 */
[----:B----4-:R-:W-:Y:S01]  /*5e10*/  FFMA R36, R35, R40, R0 ;  /* 0x0000002823247223 */ /* 0x010fe20000000000 */
[----:B------:R-:W-:Y:S01]  /*5e20*/  FMUL R4, R33, R8 ;  /* 0x0000000821047220 */ /* 0x000fe20000400000 */
[----:B------:R-:W-:Y:S01]  /*5e30*/  FFMA R37, R35, R41, R2 ;  /* 0x0000002923257223 */ /* 0x000fe20000000002 */
[----:B------:R-:W-:Y:S01]  /*5e40*/  FMUL R5, R33, R9 ;  /* 0x0000000921057220 */ /* 0x000fe20000400000 */
[----:B------:R-:W-:Y:S01]  /*5e50*/  FFMA R38, R35, R42, R3 ;  /* 0x0000002a23267223 */ /* 0x000fe20000000003 */
[----:B------:R-:W-:Y:S01]  /*5e60*/  FMUL R6, R33, R10 ;  /* 0x0000000a21067220 */ /* 0x000fe20000400000 */
[----:B------:R-:W-:Y:S01]  /*5e70*/  FFMA R39, R35, R43, R7 ;  /* 0x0000002b23277223 */ /* 0x000fe20000000007 */
[----:B------:R-:W-:Y:S01]  /*5e80*/  FMUL R11, R33, R11 ;  /* 0x0000000b210b7220 */ /* 0x000fe20000400000 */
[----:B-1----:R-:W-:Y:S01]  /*5e90*/  FFMA R4, R35, R44, R4 ;  /* 0x0000002c23047223 */ /* 0x002fe20000000004 */
[----:B------:R-:W-:Y:S01]  /*5ea0*/  FMUL R8, R33, R12 ;  /* 0x0000000c21087220 */ /* 0x000fe20000400000 */
[----:B------:R-:W-:Y:S01]  /*5eb0*/  FFMA R5, R35, R45, R5 ;  /* 0x0000002d23057223 */ /* 0x000fe20000000005 */
[----:B------:R1:W-:Y:S01]  /*5ec0*/  STSM.16.M88.4 [R20+0x400], R36 ;  /* 0x0004002414007844 */ /* 0x0003e20000000200 */
[----:B------:R-:W-:Y:S01]  /*5ed0*/  FMUL R9, R33, R13 ;  /* 0x0000000d21097220 */ /* 0x000fe20000400000 */
[----:B------:R-:W-:Y:S01]  /*5ee0*/  FFMA R6, R35, R46, R6 ;  /* 0x0000002e23067223 */ /* 0x000fe20000000006 */
[C---:B------:R-:W-:Y:S01]  /*5ef0*/  FMUL R10, R33.reuse, R14 ;  /* 0x0000000e210a7220 */ /* 0x040fe20000400000 */
[----:B------:R-:W-:Y:S01]  /*5f00*/  FMUL R13, R33, R17 ;  /* 0x00000011210d7220 */ /* 0x000fe20000400000 */
[C---:B------:R-:W-:Y:S01]  /*5f10*/  IADD3 R17, PT, PT, R80.reuse, 0x400, R20 ;  /* 0x0000040050117810 */ /* 0x040fe20007ffe014 */
[----:B------:R-:W-:Y:S01]  /*5f20*/  FFMA R7, R35, R47, R11 ;  /* 0x0000002f23077223 */ /* 0x000fe2000000000b */
[----:B------:R-:W-:Y:S01]  /*5f30*/  FMUL R15, R33, R15 ;  /* 0x0000000f210f7220 */ /* 0x000fe20000400000 */
[----:B------:R-:W-:Y:S01]  /*5f40*/  FFMA R8, R35, R48, R8 ;  /* 0x0000003023087223 */ /* 0x000fe20000000008 */
[----:B------:R-:W-:Y:S01]  /*5f50*/  FMUL R12, R33, R16 ;  /* 0x00000010210c7220 */ /* 0x000fe20000400000 */
[C---:B------:R-:W-:Y:S01]  /*5f60*/  FFMA R9, R35.reuse, R49, R9 ;  /* 0x0000003123097223 */ /* 0x040fe20000000009 */
[----:B------:R1:W-:Y:S01]  /*5f70*/  STSM.16.M88.4 [R17], R4 ;  /* 0x0000000411007844 */ /* 0x0003e20000000200 */
[----:B------:R-:W-:Y:S01]  /*5f80*/  FFMA R10, R35, R50, R10 ;  /* 0x00000032230a7223 */ /* 0x000fe2000000000a */
[----:B------:R-:W-:Y:S01]  /*5f90*/  FMUL R14, R33, R18 ;  /* 0x00000012210e7220 */ /* 0x000fe20000400000 */
[----:B------:R-:W-:Y:S01]  /*5fa0*/  IADD3 R16, PT, PT, R81, 0x400, R20 ;  /* 0x0000040051107810 */ /* 0x000fe20007ffe014 */
[----:B------:R-:W-:Y:S01]  /*5fb0*/  FFMA R11, R35, R51, R15 ;  /* 0x00000033230b7223 */ /* 0x000fe2000000000f */
[----:B------:R-:W-:Y:S01]  /*5fc0*/  FMUL R19, R33, R19 ;  /* 0x0000001321137220 */ /* 0x000fe20000400000 */
[C---:B------:R-:W-:Y:S01]  /*5fd0*/  FFMA R12, R35.reuse, R52, R12 ;  /* 0x00000034230c7223 */ /* 0x040fe2000000000c */
[C---:B------:R-:W-:Y:S01]  /*5fe0*/  FFMA R13, R35.reuse, R53, R13 ;  /* 0x00000035230d7223 */ /* 0x040fe2000000000d */
[C---:B------:R-:W-:Y:S01]  /*5ff0*/  FFMA R14, R35.reuse, R54, R14 ;  /* 0x00000036230e7223 */ /* 0x040fe2000000000e */
[----:B------:R1:W-:Y:S01]  /*6000*/  STSM.16.M88.4 [R16], R8 ;  /* 0x0000000810007844 */ /* 0x0003e20000000200 */
[----:B------:R-:W-:Y:S01]  /*6010*/  IADD3 R0, PT, PT, R80, R16, RZ ;  /* 0x0000001050007210 */ /* 0x000fe20007ffe0ff */
[----:B------:R-:W-:Y:S05]  /*6020*/  FFMA R15, R35, R55, R19 ;  /* 0x00000037230f7223 */ /* 0x000fea0000000013 */
[----:B------:R1:W-:Y:S01]  /*6030*/  STSM.16.M88.4 [R0], R12 ;  /* 0x0000000c00007844 */ /* 0x0003e20000000200 */
[----:B------:R-:W-:Y:S01]  /*6040*/  @!PT LDS RZ, [RZ] ;  /* 0x00000000fffff984 */ /* 0x000fe20000000800 */
[----:B------:R-:W-:Y:S01]  /*6050*/  @!PT LDS RZ, [RZ] ;  /* 0x00000000fffff984 */ /* 0x000fe20000000800 */
[----:B------:R-:W-:Y:S01]  /*6060*/  @!PT LDS RZ, [RZ] ;  /* 0x00000000fffff984 */ /* 0x000fe20000000800 */
[----:B------:R-:W-:Y:S01]  /*6070*/  @!PT LDS RZ, [RZ] ;  /* 0x00000000fffff984 */ /* 0x000fe20000000800 */
[----:B------:R2:W-:Y:S06]  /*6080*/  MEMBAR.ALL.CTA ;  /* 0x0000000000007992 */ /* 0x0005ec0000008000 */
[----:B--2---:R-:W2:Y:S02]  /*6090*/  FENCE.VIEW.ASYNC.S ;  /* 0x00000000000073c6 */ /* 0x004ea40000000000 */
[----:B--2---:R-:W-:Y:S06]  /*60a0*/  BAR.SYNC.DEFER_BLOCKING 0x1, 0x80 ;  /* 0x0042000000007b1d */ /* 0x004fec0000010000 */
[----:B------:R-:W-:Y:S05]  /*60b0*/  @P0 BRA `(.L_x_93) ;  /* 0x00000000001c0947 */ /* 0x000fea0003800000 */
[----:B------:R-:W-:Y:S02]  /*60c0*/  UIADD3 UR6, UP0, UPT, UR54, 0x680, URZ ;  /* 0x0000068036067890 */ /* 0x000fe4000ff1e0ff */
[----:B------:R-:W-:Y:S02]  /*60d0*/  ULEA UR4, UR56, UR48, 0xd ;  /* 0x0000003038047291 */ /* 0x000fe4000f8e68ff */
[----:B------:R-:W-:Y:S02]  /*60e0*/  UIADD3.X UR7, UPT, UPT, URZ, UR55, URZ, UP0, !UPT ;  /* 0x00000037ff077290 */ /* 0x000fe400087fe4ff */
[----:B------:R-:W-:Y:S01]  /*60f0*/  UIADD3 UR40, UPT, UPT, UR4, 0x400, URZ ;  /* 0x0000040004287890 */ /* 0x000fe2000fffe0ff */
[----:B------:R-:W-:Y:S08]  /*6100*/  UMOV UR43, UR36 ;  /* 0x00000024002b7c82 */ /* 0x000ff00008000000 */
[----:B------:R2:W-:Y:S02]  /*6110*/  UTMASTG.3D [UR40], [UR6] ;  /* 0x00000028060073b5 */ /* 0x0005e40008010000 */
[----:B--2---:R0:W-:Y:S02]  /*6120*/  UTMACMDFLUSH ;  /* 0x00000000000079b7 */ /* 0x0041e40000000000 */
.L_x_93:
[----:B------:R-:W-:Y:S05]  /*6130*/  BSYNC.RECONVERGENT B0 ;  /* 0x0000000000007941 */ /* 0x000fea0003800200 */
.L_x_92:
[----:B------:R-:W-:Y:S01]  /*6140*/  UIADD3 UR40, UPT, UPT, UR56, 0x1, URZ ;  /* 0x0000000138287890 */ /* 0x000fe2000fffe0ff */
[----:B------:R-:W-:Y:S03]  /*6150*/  BSSY.RECONVERGENT B0, `(.L_x_94) ;  /* 0x0000005000007945 */ /* 0x000fe60003800200 */
[----:B------:R-:W-:Y:S04]  /*6160*/  UISETP.NE.AND UP0, UPT, UR40, 0x3, UPT ;  /* 0x000000032800788c */ /* 0x000fe8000bf05270 */
[----:B------:R-:W-:Y:S01]  /*6170*/  USEL UR43, UR40, URZ, UP0 ;  /* 0x000000ff282b7287 */ /* 0x000fe20008000000 */
[----:B------:R-:W-:Y:S11]  /*6180*/  @P0 BRA `(.L_x_95) ;  /* 0x0000000000040947 */ /* 0x000ff60003800000 */
[----:B------:R-:W-:Y:S04]  /*6190*/  DEPBAR.LE SB0, 0x1 ;  /* 0x000080400000791a */ /* 0x000fe80000000000 */
.L_x_95:
[----:B------:R-:W-:Y:S05]  /*61a0*/  BSYNC.RECONVERGENT B0 ;  /* 0x0000000000007941 */ /* 0x000fea0003800200 */
.L_x_94:
[----:B------:R-:W-:Y:S01]  /*61b0*/  BAR.SYNC.DEFER_BLOCKING 0x1, 0x80 ;  /* 0x0042000000007b1d */ /* 0x000fe20000010000 */
[----:B------:R-:W-:Y:S01]  /*61c0*/  ISETP.NE.AND P1, PT, R79, RZ, PT ;  /* 0x000000ff4f00720c */ /* 0x000fe20003f25270 */
[----:B------:R-:W-:Y:S01]  /*61d0*/  UISETP.NE.AND UP0, UPT, UR50, URZ, UPT ;  /* 0x000000ff3200728c */ /* 0x000fe2000bf05270 */
[----:B------:R-:W-:Y:S11]  /*61e0*/  LEA R2, R84, UR48, 0x3 ;  /* 0x0000003054027c11 */ /* 0x000ff6000f8e18ff */
[----:B------:R-:W-:Y:S01]  /*61f0*/  @P1 SHF.L.U32 R3, R83, 0x1f, RZ ;  /* 0x0000001f53031819 */ /* 0x000fe200000006ff */
[----:B------:R-:W-:Y:S06]  /*6200*/  BRA.U !UP0, `(.L_x_96) ;  /* 0x0000000108247547 */ /* 0x000fec000b800000 */
[----:B-1----:R-:W-:Y:S01]  /*6210*/  IMAD.U32 R4, RZ, RZ, UR49 ;  /* 0x00000031ff047e24 */ /* 0x002fe2000f8e00ff */
[----:B------:R-:W-:Y:S01]  /*6220*/  MOV R0, UR37 ;  /* 0x0000002500007c02 */ /* 0x000fe20008000f00 */
[----:B------:R-:W-:Y:S03]  /*6230*/  UIADD3 UR49, UPT, UPT, UR49, 0x1, URZ ;  /* 0x0000000131317890 */ /* 0x000fe6000fffe0ff */
[----:B------:R-:W-:Y:S01]  /*6240*/  @P1 LEA R4, R4, UR48, 0x3 ;  /* 0x0000003004041c11 */ /* 0x000fe2000f8e18ff */
[----:B------:R-:W-:Y:S04]  /*6250*/  UISETP.NE.AND UP0, UPT, UR49, 0x3, UPT ;  /* 0x000000033100788c */ /* 0x000fe8000bf05270 */
[----:B------:R-:W-:Y:S01]  /*6260*/  @P1 VIADD R4, R4, 0x38 ;  /* 0x0000003804041836 */ /* 0x000fe20000000000 */
[----:B------:R-:W-:Y:S04]  /*6270*/  USEL UR49, UR49, URZ, UP0 ;  /* 0x000000ff31317287 */ /* 0x000fe80008000000 */
[----:B------:R-:W-:Y:S04]  /*6280*/  @P1 PRMT R0, R0, 0x654, R4 ;  /* 0x0000065400001816 */ /* 0x000fe80000000004 */
[----:B------:R2:W-:Y:S04]  /*6290*/  @P1 SYNCS.ARRIVE.TRANS64.RED.A1T0 RZ, [R0+URZ], RZ ;  /* 0x000000ff00ff19a7 */ /* 0x0005e800081004ff */
.L_x_96:
[----:B------:R-:W3:Y:S01]  /*62a0*/  @P1 SYNCS.PHASECHK.TRANS64.TRYWAIT P0, [R2+URZ+0x20], R3 ;  /* 0x00002003020015a7 */ /* 0x000ee200080011ff */
[----:B------:R-:W-:Y:S01]  /*62b0*/  BSSY B1, `(.L_x_97) ;  /* 0x0000017000017945 */ /* 0x000fe20003800000 */
[----:B---3--:R-:W-:Y:S03]  /*62c0*/  @P1 SEL R85, RZ, 0x1, !P0 ;  /* 0x00000001ff551807 */ /* 0x008fe60004000000 */
[----:B------:R-:W-:Y:S05]  /*62d0*/  @!P1 BRA `(.L_x_98) ;  /* 0x0000000000509947 */ /* 0x000fea0003800000 */
[----:B------:R-:W-:Y:S01]  /*62e0*/  ISETP.NE.AND P1, PT, R86, RZ, PT ;  /* 0x000000ff5600720c */ /* 0x000fe20003f25270 */
[----:B------:R-:W-:Y:S01]  /*62f0*/  BSSY B0, `(.L_x_99) ;  /* 0x000000a000007945 */ /* 0x000fe20003800000 */
[----:B------:R-:W-:Y:S11]  /*6300*/  ISETP.NE.AND P0, PT, R85, RZ, PT ;  /* 0x000000ff5500720c */ /* 0x000ff60003f05270 */
[----:B-1----:R-:W-:Y:S05]  /*6310*/  @P1 IMAD R4, R84, 0x800, R68 ;  /* 0x0000080054041824 */ /* 0x002fea00078e0244 */
[----:B------:R-:W-:Y:S05]  /*6320*/  @P1 LEA R4, R4, UR48, 0x2 ;  /* 0x0000003004041c11 */ /* 0x000fea000f8e10ff */
[--C-:B--2---:R-:W-:Y:S02]  /*6330*/  @P1 IMAD.IADD R0, R81, 0x1, R4.reuse ;  /* 0x0000000151001824 */ /* 0x104fe400078e0204 */
[----:B------:R-:W-:Y:S01]  /*6340*/  @P1 IMAD.IADD R3, R80, 0x1, R4 ;  /* 0x0000000150031824 */ /* 0x000fe200078e0204 */
[----:B------:R-:W-:Y:S06]  /*6350*/  @P0 BRA `(.L_x_100) ;  /* 0x00000000000c0947 */ /* 0x000fec0003800000 */
[----:B------:R-:W-:Y:S04]  /*6360*/  SHF.L.U32 R83, R83, 0x1f, RZ ;  /* 0x0000001f53537819 */ /* 0x000fe800000006ff */
[----:B------:R-:W1:Y:S02]  /*6370*/  SYNCS.PHASECHK.TRANS64.TRYWAIT P0, [R2+URZ+0x20], R83 ;  /* 0x00002053020075a7 */ /* 0x000e6400080011ff */
[----:B-1----:R-:W-:Y:S05]  /*6380*/  @!P0 BRA `(.L_x_101) ;  /* 0x0000001000c88947 */ /* 0x002fea0003800000 */
.L_x_100:
[----:B------:R-:W-:Y:S05]  /*6390*/  BSYNC B0 ;  /* 0x0000000000007941 */ /* 0x000fea0003800000 */
.L_x_99:
[----:B------:R-:W-:Y:S11]  /*63a0*/  ISETP.NE.AND P0, PT, R86, RZ, PT ;  /* 0x000000ff5600720c */ /* 0x000ff60003f05270 */
[----:B------:R-:W-:Y:S02]  /*63b0*/  @!UPT UIADD3 URZ, UPT, UPT, URZ, URZ, URZ ;  /* 0x000000fffffff290 */ /* 0x000fe4000fffe0ff */
[----:B-1----:R-:W-:Y:S01]  /*63c0*/  @P0 IADD3 R2, PT, PT, R80, R0, RZ ;  /* 0x0000000050020210 */ /* 0x002fe20007ffe0ff */
[----:B------:R-:W-:Y:S05]  /*63d0*/  @P0 WARPSYNC.ALL ;  /* 0x0000000000000948 */ /* 0x000fea0003800000 */
[----:B------:R3:W4:Y:S04]  /*63e0*/  @P0 LDSM.16.M88.4 R40, [R4+0x400] ;  /* 0x000400000428083b */ /* 0x0007280000000200 */
[----:B------:R3:W1:Y:S04]  /*63f0*/  @P0 LDSM.16.M88.4 R44, [R3+0x400] ;  /* 0x00040000032c083b */ /* 0x0006680000000200 */
[----:B------:R3:W2:Y:S04]  /*6400*/  @P0 LDSM.16.M88.4 R48, [R0+0x400] ;  /* 0x000400000030083b */ /* 0x0006a80000000200 */
[----:B------:R3:W1:Y:S02]  /*6410*/  @P0 LDSM.16.M88.4 R52, [R2+0x400] ;  /* 0x000400000234083b */ /* 0x0006640000000200 */
.L_x_98:
[----:B------:R-:W-:Y:S05]  /*6420*/  BSYNC B1 ;  /* 0x0000000000017941 */ /* 0x000fea0003800000 */
.L_x_97:
[----:B-123--:R-:W-:Y:S05]  /*6430*/  VIADD R0, R34, 0x20 ;  /* 0x0000002022007836 */ /* 0x00efea0000000000 */
[----:B------:R-:W-:Y:S04]  /*6440*/  SHF.R.U32.HI R0, RZ, 0x15, R0 ;  /* 0x00000015ff007819 */ /* 0x000fe80000011600 */
[----:B------:R-:W-:Y:S11]  /*6450*/  LOP3.LUT P0, RZ, R0, 0x3, R69, 0x48, !PT ;  /* 0x0000000300ff7812 */ /* 0x000ff60007804845 */
[----:B------:R-:W-:Y:S02]  /*6460*/  @!UPT UIADD3 URZ, UPT, UPT, URZ, URZ, URZ ;  /* 0x000000fffffff290 */ /* 0x000fe4000fffe0ff */
[----:B------:R-:W-:Y:S05]  /*6470*/  @!P0 BRA `(.L_x_102) ;  /* 0x0000000000408947 */ /* 0x000fea0003800000 */
[----:B------:R-:W1:Y:S01]  /*6480*/  LDCU.64 UR8, c[0x4][0x70] ;  /* 0x01000e00ff0877ac */ /* 0x000e620008000a00 */
[----:B------:R-:W-:Y:S01]  /*6490*/  MOV R3, 0x0 ;  /* 0x0000000000037802 */ /* 0x000fe20000000f00 */
[----:B------:R-:W-:Y:S02]  /*64a0*/  HFMA2 R12, -RZ, RZ, 0, 5.9604644775390625e-08 ;  /* 0x00000001ff0c7431 */ /* 0x000fe400000001ff */
[----:B------:R-:W-:Y:S02]  /*64b0*/  IMAD.MOV.U32 R8, RZ, RZ, 0x192 ;  /* 0x00000192ff087424 */ /* 0x000fe400078e00ff */
[----:B------:R-:W-:Y:S01]  /*64c0*/  IMAD.MOV.U32 R13, RZ, RZ, RZ ;  /* 0x000000ffff0d7224 */ /* 0x000fe200078e00ff */
[----:B------:R-:W2:Y:S01]  /*64d0*/  LDCU.64 UR6, c[0x4][0x78] ;  /* 0x01000f00ff0677ac */ /* 0x000ea20008000a00 */
[----:B------:R-:W3:Y:S01]  /*64e0*/  LDC.64 R2, c[0x4][R3] ;  /* 0x0100000003027b82 */ /* 0x000ee20000000a00 */
[----:B------:R-:W5:Y:S01]  /*64f0*/  LDCU.64 UR4, c[0x4][0x10] ;  /* 0x01000200ff0477ac */ /* 0x000f620008000a00 */
[----:B-1----:R-:W-:Y:S01]  /*6500*/  MOV R5, UR9 ;  /* 0x0000000900057c02 */ /* 0x002fe20008000f00 */
[----:B------:R-:W-:Y:S01]  /*6510*/  IMAD.U32 R4, RZ, RZ, UR8 ;  /* 0x00000008ff047e24 */ /* 0x000fe2000f8e00ff */
[----:B--2---:R-:W-:Y:S01]  /*6520*/  MOV R7, UR7 ;  /* 0x0000000700077c02 */ /* 0x004fe20008000f00 */
[----:B------:R-:W-:Y:S01]  /*6530*/  IMAD.U32 R6, RZ, RZ, UR6 ;  /* 0x00000006ff067e24 */ /* 0x000fe2000f8e00ff */
[----:B-----5:R-:W-:Y:S01]  /*6540*/  MOV R11, UR5 ;  /* 0x00000005000b7c02 */ /* 0x020fe20008000f00 */
[----:B------:R-:W-:Y:S02]  /*6550*/  IMAD.U32 R10, RZ, RZ, UR4 ;  /* 0x00000004ff0a7e24 */ /* 0x000fe4000f8e00ff */
[----:B------:R-:W-:Y:S07]  /*6560*/  LEPC R20, `(.L_x_102) ;  /* 0x000000001014794e */ /* 0x000fee0000000000 */
[----:B---34-:R-:W-:Y:S05]  /*6570*/  CALL.ABS.NOINC R2 ;  /* 0x0000000002007343 */ /* 0x018fea0003c00000 */
.L_x_102:
[----:B------:R-:W-:Y:S01]  /*6580*/  ISETP.NE.AND P0, PT, R75, RZ, PT ;  /* 0x000000ff4b00720c */ /* 0x000fe20003f05270 */
[----:B------:R-:W-:Y:S05]  /*6590*/  WARPSYNC.ALL ;  /* 0x0000000000007948 */ /* 0x000fea0003800000 */
[----:B------:R-:W-:Y:S01]  /*65a0*/  R2UR UR4, R34 ;  /* 0x00000000220472ca */ /* 0x000fe200000e0000 */
[----:B------:R-:W-:Y:S01]  /*65b0*/  BSSY.RECONVERGENT B0, `(.L_x_103) ;  /* 0x0000042000007945 */ /* 0x000fe20003800200 */
[----:B------:R-:W-:Y:S11]  /*65c0*/  R2UR UR5, R82 ;  /* 0x00000000520572ca */ /* 0x000ff600000e0000 */
[----:B------:R-:W1:Y:S01]  /*65d0*/  LDTM.16dp128bit.x8 R4, tmem[UR4+0x20] ;  /* 0x00002004000479ee */ /* 0x000e620008180000 */
[----:B------:R-:W-:Y:S01]  /*65e0*/  NOP ;  /* 0x0000000000007918 */ /* 0x000fe20000000000 */
[----:B------:R-:W-:Y:S04]  /*65f0*/  UIADD3 UR5, UPT, UPT, UR5, 0xa0, URZ ;  /* 0x000000a005057890 */ /* 0x000fe8000fffe0ff */
[----:B------:R-:W-:Y:S09]  /*6600*/  UPRMT UR5, UR37, 0x654, UR5 ;  /* 0x0000065425057896 */ /* 0x000ff20008000005 */
[----:B-1----:R-:W-:Y:S01]  /*6610*/  SYNCS.ARRIVE.TRANS64.RED.A1T0 RZ, [UR5], RZ ;  /* 0x000000ffffff79a7 */ /* 0x002fe20008100405 */
[C---:B------:R-:W-:Y:S01]  /*6620*/  FMUL R0, R33.reuse, R4 ;  /* 0x0000000421007220 */ /* 0x040fe20000400000 */
[C---:B------:R-:W-:Y:S01]  /*6630*/  FMUL R2, R33.reuse, R5 ;  /* 0x0000000521027220 */ /* 0x040fe20000400000 */
[C---:B------:R-:W-:Y:S01]  /*6640*/  FMUL R3, R33.reuse, R6 ;  /* 0x0000000621037220 */ /* 0x040fe20000400000 */
[----:B------:R-:W-:Y:S01]  /*6650*/  FMUL R7, R33, R7 ;  /* 0x0000000721077220 */ /* 0x000fe20000400000 */
[----:B----4-:R-:W-:Y:S01]  /*6660*/  FFMA R36, R35, R40, R0 ;  /* 0x0000002823247223 */ /* 0x010fe20000000000 */
[----:B------:R-:W-:Y:S01]  /*6670*/  MOV R0, UR43 ;  /* 0x0000002b00007c02 */ /* 0x000fe20008000f00 */
[----:B------:R-:W-:Y:S01]  /*6680*/  FMUL R4, R33, R8 ;  /* 0x0000000821047220 */ /* 0x000fe20000400000 */
[----:B------:R-:W-:Y:S01]  /*6690*/  FFMA R37, R35, R41, R2 ;  /* 0x0000002923257223 */ /* 0x000fe20000000002 */
[----:B------:R-:W-:Y:S01]  /*66a0*/  FMUL R5, R33, R9 ;  /* 0x0000000921057220 */ /* 0x000fe20000400000 */
[----:B------:R-:W-:Y:S01]  /*66b0*/  LEA R0, R0, R68, 0xb ;  /* 0x0000004400007211 */ /* 0x000fe200078e58ff */
[----:B------:R-:W-:Y:S01]  /*66c0*/  FFMA R38, R35, R42, R3 ;  /* 0x0000002a23267223 */ /* 0x000fe20000000003 */
[----:B------:R-:W-:Y:S01]  /*66d0*/  FMUL R6, R33, R10 ;  /* 0x0000000a21067220 */ /* 0x000fe20000400000 */
[----:B------:R-:W-:Y:S01]  /*66e0*/  FFMA R39, R35, R43, R7 ;  /* 0x0000002b23277223 */ /* 0x000fe20000000007 */
[----:B------:R-:W-:Y:S01]  /*66f0*/  LEA R0, R0, UR48, 0x2 ;  /* 0x0000003000007c11 */ /* 0x000fe2000f8e10ff */
[----:B------:R-:W-:Y:S01]  /*6700*/  FMUL R11, R33, R11 ;  /* 0x0000000b210b7220 */ /* 0x000fe20000400000 */
[----:B------:R-:W-:Y:S01]  /*6710*/  FFMA R4, R35, R44, R4 ;  /* 0x0000002c23047223 */ /* 0x000fe20000000004 */
[----:B------:R-:W-:Y:S01]  /*6720*/  FMUL R8, R33, R12 ;  /* 0x0000000c21087220 */ /* 0x000fe20000400000 */
[----:B------:R-:W-:Y:S01]  /*6730*/  FFMA R5, R35, R45, R5 ;  /* 0x0000002d23057223 */ /* 0x000fe20000000005 */
[----:B------:R1:W-:Y:S01]  /*6740*/  STSM.16.M88.4 [R0+0x400], R36 ;  /* 0x0004002400007844 */ /* 0x0003e20000000200 */
[----:B------:R-:W-:Y:S01]  /*6750*/  FMUL R9, R33, R13 ;  /* 0x0000000d21097220 */ /* 0x000fe20000400000 */
[----:B------:R-:W-:Y:S01]  /*6760*/  FFMA R6, R35, R46, R6 ;  /* 0x0000002e23067223 */ /* 0x000fe20000000006 */
[----:B------:R-:W-:Y:S01]  /*6770*/  FMUL R10, R33, R14 ;  /* 0x0000000e210a7220 */ /* 0x000fe20000400000 */
[----:B------:R-:W-:Y:S01]  /*6780*/  FFMA R7, R35, R47, R11 ;  /* 0x0000002f23077223 */ /* 0x000fe2000000000b */
[C---:B------:R-:W-:Y:S01]  /*6790*/  IADD3 R2, PT, PT, R80.reuse, 0x400, R0 ;  /* 0x0000040050027810 */ /* 0x040fe20007ffe000 */
[----:B------:R-:W-:Y:S01]  /*67a0*/  FMUL R15, R33, R15 ;  /* 0x0000000f210f7220 */ /* 0x000fe20000400000 */
[----:B------:R-:W-:Y:S01]  /*67b0*/  FFMA R8, R35, R48, R8 ;  /* 0x0000003023087223 */ /* 0x000fe20000000008 */
[----:B------:R-:W-:Y:S01]  /*67c0*/  FMUL R12, R33, R16 ;  /* 0x00000010210c7220 */ /* 0x000fe20000400000 */
[----:B------:R-:W-:Y:S01]  /*67d0*/  FFMA R9, R35, R49, R9 ;  /* 0x0000003123097223 */ /* 0x000fe20000000009 */
[----:B------:R1:W-:Y:S01]  /*67e0*/  STSM.16.M88.4 [R2], R4 ;  /* 0x0000000402007844 */ /* 0x0003e20000000200 */
[----:B------:R-:W-:Y:S01]  /*67f0*/  FMUL R13, R33, R17 ;  /* 0x00000011210d7220 */ /* 0x000fe20000400000 */
[----:B------:R-:W-:Y:S01]  /*6800*/  FFMA R10, R35, R50, R10 ;  /* 0x00000032230a7223 */ /* 0x000fe2000000000a */
[----:B------:R-:W-:Y:S01]  /*6810*/  FMUL R14, R33, R18 ;  /* 0x00000012210e7220 */ /* 0x000fe20000400000 */
[----:B------:R-:W-:Y:S01]  /*6820*/  FFMA R11, R35, R51, R15 ;  /* 0x00000033230b7223 */ /* 0x000fe2000000000f */
[----:B------:R-:W-:Y:S01]  /*6830*/  IADD3 R81, PT, PT, R81, 0x400, R0 ;  /* 0x0000040051517810 */ /* 0x000fe20007ffe000 */
[----:B------:R-:W-:Y:S01]  /*6840*/  FMUL R19, R33, R19 ;  /* 0x0000001321137220 */ /* 0x000fe20000400000 */
[C---:B------:R-:W-:Y:S01]  /*6850*/  FFMA R12, R35.reuse, R52, R12 ;  /* 0x00000034230c7223 */ /* 0x040fe2000000000c */
[C---:B------:R-:W-:Y:S01]  /*6860*/  FFMA R13, R35.reuse, R53, R13 ;  /* 0x00000035230d7223 */ /* 0x040fe2000000000d */
[C---:B------:R-:W-:Y:S01]  /*6870*/  FFMA R14, R35.reuse, R54, R14 ;  /* 0x00000036230e7223 */ /* 0x040fe2000000000e */
[----:B------:R1:W-:Y:S01]  /*6880*/  STSM.16.M88.4 [R81], R8 ;  /* 0x0000000851007844 */ /* 0x0003e20000000200 */
[----:B------:R-:W-:Y:S01]  /*6890*/  FFMA R15, R35, R55, R19 ;  /* 0x00000037230f7223 */ /* 0x000fe20000000013 */
[----:B------:R-:W-:Y:S05]  /*68a0*/  IADD3 R80, PT, PT, R80, R81, RZ ;  /* 0x0000005150507210 */ /* 0x000fea0007ffe0ff */
        /* <DEDUP_REMOVED lines=11> */
[----:B------:R-:W-:Y:S02]  /*6960*/  UIADD3 UR5, UPT, UPT, UR41, 0x20, URZ ;  /* 0x0000002029057890 */ /* 0x000fe4000fffe0ff */
[----:B------:R-:W-:Y:S02]  /*6970*/  UIADD3 UR4, UPT, UPT, UR10, 0x400, URZ ;  /* 0x000004000a047890 */ /* 0x000fe4000fffe0ff */
[----:B------:R-:W-:Y:S01]  /*6980*/  UIADD3.X UR9, UPT, UPT, URZ, UR55, URZ, UP0, !UPT ;  /* 0x00000037ff097290 */ /* 0x000fe200087fe4ff */
[----:B------:R-:W-:Y:S01]  /*6990*/  UMOV UR6, UR42 ;  /* 0x0000002a00067c82 */ /* 0x000fe20008000000 */
[----:B------:R-:W-:Y:S07]  /*69a0*/  UMOV UR7, UR36 ;  /* 0x0000002400077c82 */ /* 0x000fee0008000000 */
[----:B------:R2:W-:Y:S02]  /*69b0*/  UTMASTG.3D [UR4], [UR8] ;  /* 0x00000004080073b5 */ /* 0x0005e40008010000 */
[----:B--2---:R0:W-:Y:S02]  /*69c0*/  UTMACMDFLUSH ;  /* 0x00000000000079b7 */ /* 0x0041e40000000000 */
.L_x_104:
[----:B------:R-:W-:Y:S05]  /*69d0*/  BSYNC.RECONVERGENT B0 ;  /* 0x0000000000007941 */ /* 0x000fea0003800200 */
.L_x_103:
[----:B------:R-:W-:Y:S01]  /*69e0*/  UIADD3 UR43, UPT, UPT, UR43, 0x1, URZ ;  /* 0x000000012b2b7890 */ /* 0x000fe2000fffe0ff */
[----:B------:R-:W-:Y:S03]  /*69f0*/  BSSY.RECONVERGENT B0, `(.L_x_105) ;  /* 0x0000008000007945 */ /* 0x000fe60003800200 */
[----:B------:R-:W-:Y:S04]  /*6a00*/  UISETP.NE.AND UP0, UPT, UR43, 0x3, UPT ;  /* 0x000000032b00788c */ /* 0x000fe8000bf05270 */
[----:B------:R-:W-:Y:S02]  /*6a10*/  UISETP.EQ.XOR UP1, UPT, UR40, 0x3, !UP0 ;  /* 0x000000032800788c */ /* 0x000fe4000c722a70 */
[----:B------:R-:W-:Y:S02]  /*6a20*/  USEL UR56, UR43, URZ, UP0 ;  /* 0x000000ff2b387287 */ /* 0x000fe40008000000 */
[----:B------:R-:W-:Y:S04]  /*6a30*/  USEL UR4, URZ, 0x1, !UP1 ;  /* 0x00000001ff047887 */ /* 0x000fe8000c800000 */
[----:B------:R-:W-:Y:S01]  /*6a40*/  ULOP3.LUT UR51, UR51, UR4, URZ, 0x3c, !UPT ;  /* 0x0000000433337292 */ /* 0x000fe2000f8e3cff */
[----:B------:R-:W-:Y:S11]  /*6a50*/  @P0 BRA `(.L_x_106) ;  /* 0x0000000000040947 */ /* 0x000ff60003800000 */
[----:B------:R-:W-:Y:S04]  /*6a60*/  DEPBAR.LE SB0, 0x1 ;  /* 0x000080400000791a */ /* 0x000fe80000000000 */
.L_x_106:
[----:B------:R-:W-:Y:S05]  /*6a70*/  BSYNC.RECONVERGENT B0 ;  /* 0x0000000000007941 */ /* 0x000fea0003800200 */
.L_x_105:
[----:B------:R-:W-:Y:S01]  /*6a80*/  BAR.SYNC.DEFER_BLOCKING 0x1, 0x80 ;  /* 0x0042000000007b1d */ /* 0x000fe20000010000 */
[----:B------:R-:W-:Y:S01]  /*6a90*/  UISETP.NE.AND UP0, UPT, UR50, -0x2, UPT ;  /* 0xfffffffe3200788c */ /* 0x000fe2000bf05270 */
[----:B------:R-:W-:Y:S08]  /*6aa0*/  IADD3 R31, PT, PT, R31, 0x1, RZ ;  /* 0x000000011f1f7810 */ /* 0x000ff00007ffe0ff */
[----:B------:R-:W-:Y:S05]  /*6ab0*/  BRA.U !UP0, `(.L_x_107) ;  /* 0x0000000108287547 */ /* 0x000fea000b800000 */
[----:B------:R-:W-:Y:S01]  /*6ac0*/  ISETP.NE.AND P0, PT, R79, RZ, PT ;  /* 0x000000ff4f00720c */ /* 0x000fe20003f05270 */
[----:B-1----:R-:W-:Y:S01]  /*6ad0*/  IMAD.U32 R2, RZ, RZ, UR49 ;  /* 0x00000031ff027e24 */ /* 0x002fe2000f8e00ff */
[----:B------:R-:W-:Y:S01]  /*6ae0*/  UIADD3 UR49, UPT, UPT, UR49, 0x1, URZ ;  /* 0x0000000131317890 */ /* 0x000fe2000fffe0ff */
[----:B------:R-:W-:Y:S03]  /*6af0*/  IMAD.U32 R0, RZ, RZ, UR37 ;  /* 0x00000025ff007e24 */ /* 0x000fe6000f8e00ff */
[----:B------:R-:W-:Y:S04]  /*6b00*/  UISETP.NE.AND UP0, UPT, UR49, 0x3, UPT ;  /* 0x000000033100788c */ /* 0x000fe8000bf05270 */
[----:B------:R-:W-:Y:S03]  /*6b10*/  USEL UR49, UR49, URZ, UP0 ;  /* 0x000000ff31317287 */ /* 0x000fe60008000000 */
[----:B------:R-:W-:Y:S05]  /*6b20*/  @P0 LEA R2, R2, UR48, 0x3 ;  /* 0x0000003002020c11 */ /* 0x000fea000f8e18ff */
[----:B------:R-:W-:Y:S05]  /*6b30*/  @P0 VIADD R2, R2, 0x38 ;  /* 0x0000003802020836 */ /* 0x000fea0000000000 */
[----:B------:R-:W-:Y:S04]  /*6b40*/  @P0 PRMT R0, R0, 0x654, R2 ;  /* 0x0000065400000816 */ /* 0x000fe80000000002 */
[----:B------:R2:W-:Y:S03]  /*6b50*/  @P0 SYNCS.ARRIVE.TRANS64.RED.A1T0 RZ, [R0+URZ], RZ ;  /* 0x000000ff00ff09a7 */ /* 0x0005e600081004ff */
.L_x_107:
[----:B------:R-:W-:Y:S01]  /*6b60*/  ISETP.NE.AND P2, PT, R76, RZ, PT ;  /* 0x000000ff4c00720c */ /* 0x000fe20003f45270 */
[----:B------:R-:W-:Y:S01]  /*6b70*/  UIADD3 UR50, UPT, UPT, UR50, 0x2, URZ ;  /* 0x0000000232327890 */ /* 0x000fe2000fffe0ff */
[----:B------:R-:W-:Y:S01]  /*6b80*/  ISETP.NE.AND P0, PT, R78, 0x2, PT ;  /* 0x000000024e00780c */ /* 0x000fe20003f05270 */
[----:B-1----:R-:W-:Y:S01]  /*6b90*/  IMAD.IADD R14, R29, 0x1, R62 ;  /* 0x000000011d0e7824 */ /* 0x002fe200078e023e */
[----:B------:R-:W-:Y:S01]  /*6ba0*/  ISETP.NE.AND P1, PT, R31, 0x4, PT ;  /* 0x000000041f00780c */ /* 0x000fe20003f25270 */
[----:B------:R-:W-:Y:S01]  /*6bb0*/  IMAD.IADD R15, R30, 0x1, R63 ;  /* 0x000000011e0f7824 */ /* 0x000fe200078e023f */
[----:B------:R-:W-:Y:S02]  /*6bc0*/  SEL R2, RZ, 0x1, P0 ;  /* 0x00000001ff027807 */ /* 0x000fe40000000000 */
[----:B--2---:R-:W-:Y:S02]  /*6bd0*/  SEL R0, RZ, 0x1, P1 ;  /* 0x00000001ff007807 */ /* 0x004fe40000800000 */
[----:B------:R-:W-:Y:S02]  /*6be0*/  LOP3.LUT R71, R71, R2, RZ, 0x3c, !PT ;  /* 0x0000000247477212 */ /* 0x000fe400078e3cff */
[----:B------:R-:W-:Y:S02]  /*6bf0*/  LOP3.LUT R72, R72, R0, RZ, 0x3c, !PT ;  /* 0x0000000048487212 */ /* 0x000fe400078e3cff */
[----:B------:R-:W-:Y:S02]  /*6c00*/  @P2 R2UR UR36, R70 ;  /* 0x00000000462422ca */ /* 0x000fe400000e0000 */
[----:B------:R-:W-:Y:S02]  /*6c10*/  SEL R78, R78, RZ, P0 ;  /* 0x000000ff4e4e7207 */ /* 0x000fe40000000000 */
[----:B------:R-:W-:Y:S01]  /*6c20*/  SEL R31, R31, RZ, P1 ;  /* 0x000000ff1f1f7207 */ /* 0x000fe20000800000 */
[----:B------:R-:W-:Y:S10]  /*6c30*/  @P2 BRA `(.L_x_108) ;  /* 0xffffffe000342947 */ /* 0x000ff4000383ffff */
[----:B------:R-:W-:-:S09]  /*6c40*/  UISETP.NE.AND UP0, UPT, UR53, URZ, UPT ;  /* 0x000000ff3500728c */ /* 0x000fd2000bf05270 */
[----:B------:R-:W-:Y:S05]  /*6c50*/  BRA.U !UP0, `(.L_x_109) ;  /* 0x0000000108487547 */ /* 0x000fea000b800000 */
[----:B------:R-:W1:Y:S02]  /*6c60*/  LDCU.64 UR4, c[0x0][0x890] ;  /* 0x00011200ff0477ac */ /* 0x000e640008000a00 */
[----:B-1----:R-:W-:-:S04]  /*6c70*/  UISETP.NE.U32.AND UP0, UPT, UR4, URZ, UPT ;  /* 0x000000ff0400728c */ /* 0x002fc8000bf05070 */
[----:B------:R-:W-:-:S09]  /*6c80*/  UISETP.NE.AND.EX UP0, UPT, UR5, URZ, UPT, UP0 ;  /* 0x000000ff0500728c */ /* 0x000fd2000bf05300 */
[----:B------:R-:W-:Y:S05]  /*6c90*/  BRA.U UP0, `(.L_x_110) ;  /* 0x00000001000c7547 */ /* 0x000fea000b800000 */
[----:B------:R-:W-:-:S13]  /*6ca0*/  FSETP.NEU.AND P0, PT, R35, RZ, PT ;  /* 0x000000ff2300720b */ /* 0x000fda0003f0d000 */
[----:B------:R-:W-:Y:S05]  /*6cb0*/  @!P0 EXIT ;  /* 0x000000000000894d */ /* 0x000fea0003800000 */
[----:B------:R-:W-:Y:S05]  /*6cc0*/  BRA `(.L_x_109) ;  /* 0x00000000002c7947 */ /* 0x000fea0003800000 */
.L_x_110:
[----:B------:R-:W-:Y:S01]  /*6cd0*/  ISETP.NE.AND P0, PT, R77, RZ, PT ;  /* 0x000000ff4d00720c */ /* 0x000fe20003f05270 */
[----:B------:R-:W-:-:S12]  /*6ce0*/  BSSY.RECONVERGENT B0, `(.L_x_109) ;  /* 0x0000009000007945 */ /* 0x000fd80003800200 */
[----:B------:R-:W-:Y:S05]  /*6cf0*/  @P0 BRA `(.L_x_111) ;  /* 0x0000000000140947 */ /* 0x000fea0003800000 */
[----:B------:R-:W1:Y:S02]  /*6d00*/  LDCU.64 UR4, c[0x0][0x888] ;  /* 0x00011100ff0477ac */ /* 0x000e640008000a00 */
[----:B-1----:R-:W-:-:S04]  /*6d10*/  ISETP.NE.U32.AND P0, PT, RZ, UR4, PT ;  /* 0x00000004ff007c0c */ /* 0x002fc8000bf05070 */
[----:B------:R-:W-:-:S13]  /*6d20*/  ISETP.NE.AND.EX P0, PT, RZ, UR5, PT, P0 ;  /* 0x00000005ff007c0c */ /* 0x000fda000bf05300 */
[----:B------:R-:W-:Y:S05]  /*6d30*/  @!P0 EXIT ;  /* 0x000000000000894d */ /* 0x000fea0003800000 */
[----:B------:R-:W-:Y:S05]  /*6d40*/  BRA `(.L_x_112) ;  /* 0x0000000000087947 */ /* 0x000fea0003800000 */
.L_x_111:
[----:B------:R-:W-:-:S13]  /*6d50*/  FSETP.NEU.AND P0, PT, R35, RZ, PT ;  /* 0x000000ff2300720b */ /* 0x000fda0003f0d000 */
[----:B------:R-:W-:Y:S05]  /*6d60*/  @!P0 EXIT ;  /* 0x000000000000894d */ /* 0x000fea0003800000 */
.L_x_112:
[----:B------:R-:W-:Y:S05]  /*6d70*/  BSYNC.RECONVERGENT B0 ;  /* 0x0000000000007941 */ /* 0x000fea0003800200 */
.L_x_109:
[----:B------:R-:W-:Y:S01]  /*6d80*/  ULEA UR4, UR49, UR48, 0x3 ;  /* 0x0000003031047291 */ /* 0x000fe2000f8e18ff */
[----:B------:R-:W-:-:S04]  /*6d90*/  DEPBAR.LE SB0, 0x0 ;  /* 0x000080000000791a */ /* 0x000fc80000000000 */
[----:B------:R-:W-:-:S04]  /*6da0*/  UIADD3 UR4, UPT, UPT, UR4, 0x38, URZ ;  /* 0x0000003804047890 */ /* 0x000fc8000fffe0ff */
[----:B------:R-:W-:-:S09]  /*6db0*/  UPRMT UR4, UR37, 0x654, UR4 ;  /* 0x0000065425047896 */ /* 0x000fd20008000004 */
[----:B------:R-:W-:Y:S01]  /*6dc0*/  SYNCS.ARRIVE.TRANS64.RED.A1T0 RZ, [UR4], RZ ;  /* 0x000000ffffff79a7 */ /* 0x000fe20008100404 */
[----:B------:R-:W-:Y:S05]  /*6dd0*/  EXIT ;  /* 0x000000000000794d */ /* 0x000fea0003800000 */
.L_x_19:
[----:B--2---:R2:W1:Y:S02]  /*6de0*/  SYNCS.PHASECHK.TRANS64.TRYWAIT P0, [R2+URZ+0xd0], R3 ;  /* 0x0000d003020075a7 */ /* 0x00446400080011ff */
[----:B-1----:R-:W-:Y:S05]  /*6df0*/  @!P0 NANOSLEEP.SYNCS 0x989680 ;  /* 0x009896800000895d */ /* 0x002fea0003900000 */
[----:B------:R-:W1:Y:S02]  /*6e00*/  @!P0 SYNCS.PHASECHK.TRANS64 P0, [R2+URZ+0xd0], R3 ;  /* 0x0000d003020085a7 */ /* 0x000e6400080010ff */
[----:B-1----:R-:W-:Y:S05]  /*6e10*/  @!P0 BRA `(.L_x_19) ;  /* 0xfffffffc00f08947 */ /* 0x002fea000383ffff */
[----:B------:R-:W-:Y:S05]  /*6e20*/  BRA `(.L_x_113) ;  /* 0xffffffa400d47947 */ /* 0x000fea000383ffff */
.L_x_22:
[----:B-1----:R-:W-:-:S07]  /*6e30*/  MOV R2, UR33 ;  /* 0x0000002100027c02 */ /* 0x002fce0008000f00 */
.L_x_114:
[----:B-1----:R1:W2:Y:S02]  /*6e40*/  SYNCS.PHASECHK.TRANS64.TRYWAIT P0, [R2+URZ+0x10], R4 ;  /* 0x00001004020075a7 */ /* 0x0022a400080011ff */
[----:B--2---:R-:W-:Y:S05]  /*6e50*/  @!P0 NANOSLEEP.SYNCS 0x989680 ;  /* 0x009896800000895d */ /* 0x004fea0003900000 */
[----:B------:R-:W2:Y:S02]  /*6e60*/  @!P0 SYNCS.PHASECHK.TRANS64 P0, [R2+URZ+0x10], R4 ;  /* 0x00001004020085a7 */ /* 0x000ea400080010ff */
[----:B--2---:R-:W-:Y:S05]  /*6e70*/  @!P0 BRA `(.L_x_114) ;  /* 0xfffffffc00f08947 */ /* 0x004fea000383ffff */
[----:B------:R-:W-:Y:S05]  /*6e80*/  BRA `(.L_x_21) ;  /* 0xffffffa800247947 */ /* 0x000fea000383ffff */
.L_x_28:
[----:B-1----:R-:W-:-:S07]  /*6e90*/  MOV R2, UR33 ;  /* 0x0000002100027c02 */ /* 0x002fce0008000f00 */
.L_x_115:
[----:B-1----:R1:W2:Y:S02]  /*6ea0*/  SYNCS.PHASECHK.TRANS64.TRYWAIT P0, [R2+URZ+0x10], R4 ;  /* 0x00001004020075a7 */ /* 0x0022a400080011ff */
[----:B--2---:R-:W-:Y:S05]  /*6eb0*/  @!P0 NANOSLEEP.SYNCS 0x989680 ;  /* 0x009896800000895d */ /* 0x004fea0003900000 */
[----:B------:R-:W2:Y:S02]  /*6ec0*/  @!P0 SYNCS.PHASECHK.TRANS64 P0, [R2+URZ+0x10], R4 ;  /* 0x00001004020085a7 */ /* 0x000ea400080010ff */
[----:B--2---:R-:W-:Y:S05]  /*6ed0*/  @!P0 BRA `(.L_x_115) ;  /* 0xfffffffc00f08947 */ /* 0x004fea000383ffff */
[----:B------:R-:W-:Y:S05]  /*6ee0*/  BRA `(.L_x_27) ;  /* 0xffffffa800f87947 */ /* 0x000fea000383ffff */
.L_x_32:
[----:B-1----:R1:W2:Y:S02]  /*6ef0*/  SYNCS.PHASECHK.TRANS64.TRYWAIT P0, [R2+URZ+0x60], R3 ;  /* 0x00006003020075a7 */ /* 0x0022a400080011ff */
[----:B--2---:R-:W-:Y:S05]  /*6f00*/  @!P0 NANOSLEEP.SYNCS 0x989680 ;  /* 0x009896800000895d */ /* 0x004fea0003900000 */
[----:B------:R-:W2:Y:S02]  /*6f10*/  @!P0 SYNCS.PHASECHK.TRANS64 P0, [R2+URZ+0x60], R3 ;  /* 0x00006003020085a7 */ /* 0x000ea400080010ff */
[----:B--2---:R-:W-:Y:S05]  /*6f20*/  @!P0 BRA `(.L_x_32) ;  /* 0xfffffffc00f08947 */ /* 0x004fea000383ffff */
[----:B------:R-:W-:Y:S05]  /*6f30*/  BRA `(.L_x_116) ;  /* 0xffffffac00ac7947 */ /* 0x000fea000383ffff */
.L_x_36:
[----:B----4-:R-:W-:-:S07]  /*6f40*/  MOV R0, UR4 ;  /* 0x0000000400007c02 */ /* 0x010fce0008000f00 */
.L_x_117:
[----:B-1----:R1:W2:Y:S02]  /*6f50*/  SYNCS.PHASECHK.TRANS64.TRYWAIT P0, [R0+URZ], R2 ;  /* 0x00000002000075a7 */ /* 0x0022a400080011ff */
[----:B--2---:R-:W-:Y:S05]  /*6f60*/  @!P0 NANOSLEEP.SYNCS 0x989680 ;  /* 0x009896800000895d */ /* 0x004fea0003900000 */
[----:B------:R-:W2:Y:S02]  /*6f70*/  @!P0 SYNCS.PHASECHK.TRANS64 P0, [R0+URZ], R2 ;  /* 0x00000002000085a7 */ /* 0x000ea400080010ff */
[----:B--2---:R-:W-:Y:S05]  /*6f80*/  @!P0 BRA `(.L_x_117) ;  /* 0xfffffffc00f08947 */ /* 0x004fea000383ffff */
[----:B------:R-:W-:Y:S05]  /*6f90*/  BRA `(.L_x_118) ;  /* 0xffffffb4001c7947 */ /* 0x000fea000383ffff */
.L_x_39:
[----:B-1----:R1:W2:Y:S02]  /*6fa0*/  SYNCS.PHASECHK.TRANS64.TRYWAIT P0, [R0+URZ+0xc0], R4 ;  /* 0x0000c004000075a7 */ /* 0x0022a400080011ff */
[----:B--2---:R-:W-:Y:S05]  /*6fb0*/  @!P0 NANOSLEEP.SYNCS 0x989680 ;  /* 0x009896800000895d */ /* 0x004fea0003900000 */
[----:B------:R-:W2:Y:S02]  /*6fc0*/  @!P0 SYNCS.PHASECHK.TRANS64 P0, [R0+URZ+0xc0], R4 ;  /* 0x0000c004000085a7 */ /* 0x000ea400080010ff */
[----:B--2---:R-:W-:Y:S05]  /*6fd0*/  @!P0 BRA `(.L_x_39) ;  /* 0xfffffffc00f08947 */ /* 0x004fea000383ffff */
[----:B------:R-:W-:Y:S05]  /*6fe0*/  BRA `(.L_x_119) ;  /* 0xffffffb400787947 */ /* 0x000fea000383ffff */
.L_x_40:
[----:B------:R-:W-:-:S07]  /*6ff0*/  MOV R0, UR5 ;  /* 0x0000000500007c02 */ /* 0x000fce0008000f00 */
.L_x_120:
[----:B-1----:R1:W2:Y:S02]  /*7000*/  SYNCS.PHASECHK.TRANS64.TRYWAIT P0, [R0+URZ+0x70], R5 ;  /* 0x00007005000075a7 */ /* 0x0022a400080011ff */
[----:B--2---:R-:W-:Y:S05]  /*7010*/  @!P0 NANOSLEEP.SYNCS 0x989680 ;  /* 0x009896800000895d */ /* 0x004fea0003900000 */
[----:B------:R-:W2:Y:S02]  /*7020*/  @!P0 SYNCS.PHASECHK.TRANS64 P0, [R0+URZ+0x70], R5 ;  /* 0x00007005000085a7 */ /* 0x000ea400080010ff */
[----:B--2---:R-:W-:Y:S05]  /*7030*/  @!P0 BRA `(.L_x_120) ;  /* 0xfffffffc00f08947 */ /* 0x004fea000383ffff */
[----:B------:R-:W-:Y:S05]  /*7040*/  BRA `(.L_x_121) ;  /* 0xffffffb400887947 */ /* 0x000fea000383ffff */
.L_x_41:
[----:B-1----:R1:W2:Y:S02]  /*7050*/  SYNCS.PHASECHK.TRANS64.TRYWAIT P1, [R0+URZ+0x60], R4 ;  /* 0x00006004000075a7 */ /* 0x0022a400080211ff */
[----:B--2---:R-:W-:Y:S05]  /*7060*/  @!P1 NANOSLEEP.SYNCS 0x989680 ;  /* 0x009896800000995d */ /* 0x004fea0003900000 */
[----:B------:R-:W2:Y:S02]  /*7070*/  @!P1 SYNCS.PHASECHK.TRANS64 P1, [R0+URZ+0x60], R4 ;  /* 0x00006004000095a7 */ /* 0x000ea400080210ff */
[----:B--2---:R-:W-:Y:S05]  /*7080*/  @!P1 BRA `(.L_x_41) ;  /* 0xfffffffc00f09947 */ /* 0x004fea000383ffff */
[----:B------:R-:W-:Y:S05]  /*7090*/  BRA `(.L_x_122) ;  /* 0xffffffb400b87947 */ /* 0x000fea000383ffff */
.L_x_44:
[----:B------:R-:W-:-:S07]  /*70a0*/  MOV R0, UR5 ;  /* 0x0000000500007c02 */ /* 0x000fce0008000f00 */
.L_x_123:
[----:B-1----:R1:W2:Y:S02]  /*70b0*/  SYNCS.PHASECHK.TRANS64.TRYWAIT P0, [R0+URZ+0x70], R2 ;  /* 0x00007002000075a7 */ /* 0x0022a400080011ff */
[----:B--2---:R-:W-:Y:S05]  /*70c0*/  @!P0 NANOSLEEP.SYNCS 0x989680 ;  /* 0x009896800000895d */ /* 0x004fea0003900000 */
[----:B------:R-:W2:Y:S02]  /*70d0*/  @!P0 SYNCS.PHASECHK.TRANS64 P0, [R0+URZ+0x70], R2 ;  /* 0x00007002000085a7 */ /* 0x000ea400080010ff */
[----:B--2---:R-:W-:Y:S05]  /*70e0*/  @!P0 BRA `(.L_x_123) ;  /* 0xfffffffc00f08947 */ /* 0x004fea000383ffff */
[----:B------:R-:W-:Y:S05]  /*70f0*/  BRA `(.L_x_43) ;  /* 0xffffffb8000c7947 */ /* 0x000fea000383ffff */
.L_x_51:
[----:B-1----:R1:W2:Y:S02]  /*7100*/  SYNCS.PHASECHK.TRANS64.TRYWAIT P1, [R0+URZ+0x60], R2 ;  /* 0x00006002000075a7 */ /* 0x0022a400080211ff */
[----:B--2---:R-:W-:Y:S05]  /*7110*/  @!P1 NANOSLEEP.SYNCS 0x989680 ;  /* 0x009896800000995d */ /* 0x004fea0003900000 */
[----:B------:R-:W2:Y:S02]  /*7120*/  @!P1 SYNCS.PHASECHK.TRANS64 P1, [R0+URZ+0x60], R2 ;  /* 0x00006002000095a7 */ /* 0x000ea400080210ff */
[----:B--2---:R-:W-:Y:S05]  /*7130*/  @!P1 BRA `(.L_x_51) ;  /* 0xfffffffc00f09947 */ /* 0x004fea000383ffff */
[----:B------:R-:W-:Y:S05]  /*7140*/  BRA `(.L_x_124) ;  /* 0xffffffbc009c7947 */ /* 0x000fea000383ffff */
.L_x_52:
[----:B------:R-:W-:-:S07]  /*7150*/  MOV R2, UR6 ;  /* 0x0000000600027c02 */ /* 0x000fce0008000f00 */
.L_x_125:
[----:B-1----:R1:W2:Y:S02]  /*7160*/  SYNCS.PHASECHK.TRANS64.TRYWAIT P0, [R2+URZ+0xa0], R0 ;  /* 0x0000a000020075a7 */ /* 0x0022a400080011ff */
[----:B--2---:R-:W-:Y:S05]  /*7170*/  @!P0 NANOSLEEP.SYNCS 0x989680 ;  /* 0x009896800000895d */ /* 0x004fea0003900000 */
[----:B------:R-:W2:Y:S02]  /*7180*/  @!P0 SYNCS.PHASECHK.TRANS64 P0, [R2+URZ+0xa0], R0 ;  /* 0x0000a000020085a7 */ /* 0x000ea400080010ff */
[----:B--2---:R-:W-:Y:S05]  /*7190*/  @!P0 BRA `(.L_x_125) ;  /* 0xfffffffc00f08947 */ /* 0x004fea000383ffff */
[----:B------:R-:W-:Y:S05]  /*71a0*/  BRA `(.L_x_126) ;  /* 0xffffffbc00ec7947 */ /* 0x000fea000383ffff */
.L_x_55:
[----:B------:R-:W-:Y:S07]  /*71b0*/  MOV R0, UR11 ;  /* 0x0000000b00007c02 */ /* 0x000fee0008000f00 */
.L_x_127:
[----:B-1----:R1:W2:Y:S02]  /*71c0*/  SYNCS.PHASECHK.TRANS64.TRYWAIT P0, [R0+URZ], R2 ;  /* 0x00000002000075a7 */ /* 0x0022a400080011ff */
[----:B--2---:R-:W-:Y:S05]  /*71d0*/  @!P0 NANOSLEEP.SYNCS 0x989680 ;  /* 0x009896800000895d */ /* 0x004fea0003900000 */
[----:B------:R-:W2:Y:S02]  /*71e0*/  @!P0 SYNCS.PHASECHK.TRANS64 P0, [R0+URZ], R2 ;  /* 0x00000002000085a7 */ /* 0x000ea400080010ff */
[----:B--2---:R-:W-:Y:S05]  /*71f0*/  @!P0 BRA `(.L_x_127) ;  /* 0xfffffffc00f08947 */ /* 0x004fea000383ffff */
[----:B------:R-:W-:Y:S05]  /*7200*/  BRA `(.L_x_54) ;  /* 0xffffffc000087947 */ /* 0x000fea000383ffff */
.L_x_58:
[----:B------:R-:W-:-:S07]  /*7210*/  MOV R0, UR6 ;  /* 0x0000000600007c02 */ /* 0x000fce0008000f00 */
.L_x_128:
[----:B--2---:R2:W4:Y:S02]  /*7220*/  SYNCS.PHASECHK.TRANS64.TRYWAIT P0, [R0+URZ], R2 ;  /* 0x00000002000075a7 */ /* 0x00452400080011ff */
[----:B----4-:R-:W-:Y:S05]  /*7230*/  @!P0 NANOSLEEP.SYNCS 0x989680 ;  /* 0x009896800000895d */ /* 0x010fea0003900000 */
[----:B------:R-:W4:Y:S02]  /*7240*/  @!P0 SYNCS.PHASECHK.TRANS64 P0, [R0+URZ], R2 ;  /* 0x00000002000085a7 */ /* 0x000f2400080010ff */
[----:B----4-:R-:W-:Y:S05]  /*7250*/  @!P0 BRA `(.L_x_128) ;  /* 0xfffffffc00f08947 */ /* 0x010fea000383ffff */
[----:B------:R-:W-:Y:S05]  /*7260*/  BRA `(.L_x_129) ;  /* 0xffffffc400347947 */ /* 0x000fea000383ffff */
.L_x_59:
[----:B------:R-:W-:-:S07]  /*7270*/  MOV R0, UR6 ;  /* 0x0000000600007c02 */ /* 0x000fce0008000f00 */
.L_x_130:
[----:B-1----:R1:W2:Y:S02]  /*7280*/  SYNCS.PHASECHK.TRANS64.TRYWAIT P0, [R0+URZ], R3 ;  /* 0x00000003000075a7 */ /* 0x0022a400080011ff */
[----:B--2---:R-:W-:Y:S05]  /*7290*/  @!P0 NANOSLEEP.SYNCS 0x989680 ;  /* 0x009896800000895d */ /* 0x004fea0003900000 */
[----:B------:R-:W2:Y:S02]  /*72a0*/  @!P0 SYNCS.PHASECHK.TRANS64 P0, [R0+URZ], R3 ;  /* 0x00000003000085a7 */ /* 0x000ea400080010ff */
[----:B--2---:R-:W-:Y:S05]  /*72b0*/  @!P0 BRA `(.L_x_130) ;  /* 0xfffffffc00f08947 */ /* 0x004fea000383ffff */
[----:B------:R-:W-:Y:S05]  /*72c0*/  BRA `(.L_x_131) ;  /* 0xffffffc400407947 */ /* 0x000fea000383ffff */
.L_x_60:
[----:B------:R-:W-:-:S07]  /*72d0*/  MOV R0, UR6 ;  /* 0x0000000600007c02 */ /* 0x000fce0008000f00 */
.L_x_132:
[----:B-1----:R1:W2:Y:S02]  /*72e0*/  SYNCS.PHASECHK.TRANS64.TRYWAIT P0, [R0+URZ], R3 ;  /* 0x00000003000075a7 */ /* 0x0022a400080011ff */
[----:B--2---:R-:W-:Y:S05]  /*72f0*/  @!P0 NANOSLEEP.SYNCS 0x989680 ;  /* 0x009896800000895d */ /* 0x004fea0003900000 */
[----:B------:R-:W2:Y:S02]  /*7300*/  @!P0 SYNCS.PHASECHK.TRANS64 P0, [R0+URZ], R3 ;  /* 0x00000003000085a7 */ /* 0x000ea400080010ff */
[----:B--2---:R-:W-:Y:S05]  /*7310*/  @!P0 BRA `(.L_x_132) ;  /* 0xfffffffc00f08947 */ /* 0x004fea000383ffff */
[----:B------:R-:W-:Y:S05]  /*7320*/  BRA `(.L_x_133) ;  /* 0xffffffc4004c7947 */ /* 0x000fea000383ffff */
.L_x_61:
[----:B-1----:R-:W-:-:S07]  /*7330*/  MOV R0, UR7 ;  /* 0x0000000700007c02 */ /* 0x002fce0008000f00 */
.L_x_134:
[----:B-1----:R1:W2:Y:S02]  /*7340*/  SYNCS.PHASECHK.TRANS64.TRYWAIT P0, [R0+URZ], R2 ;  /* 0x00000002000075a7 */ /* 0x0022a400080011ff */
[----:B--2---:R-:W-:Y:S05]  /*7350*/  @!P0 NANOSLEEP.SYNCS 0x989680 ;  /* 0x009896800000895d */ /* 0x004fea0003900000 */
[----:B------:R-:W2:Y:S02]  /*7360*/  @!P0 SYNCS.PHASECHK.TRANS64 P0, [R0+URZ], R2 ;  /* 0x00000002000085a7 */ /* 0x000ea400080010ff */
[----:B--2---:R-:W-:Y:S05]  /*7370*/  @!P0 BRA `(.L_x_134) ;  /* 0xfffffffc00f08947 */ /* 0x004fea000383ffff */
[----:B------:R-:W-:Y:S05]  /*7380*/  BRA `(.L_x_135) ;  /* 0xffffffc400587947 */ /* 0x000fea000383ffff */
.L_x_66:
[----:B--2---:R2:W3:Y:S02]  /*7390*/  SYNCS.PHASECHK.TRANS64.TRYWAIT P0, [R0+URZ+0x60], R2 ;  /* 0x00006002000075a7 */ /* 0x0044e400080011ff */
[----:B---3--:R-:W-:Y:S05]  /*73a0*/  @!P0 NANOSLEEP.SYNCS 0x989680 ;  /* 0x009896800000895d */ /* 0x008fea0003900000 */
[----:B------:R-:W3:Y:S02]  /*73b0*/  @!P0 SYNCS.PHASECHK.TRANS64 P0, [R0+URZ+0x60], R2 ;  /* 0x00006002000085a7 */ /* 0x000ee400080010ff */
[----:B---3--:R-:W-:Y:S05]  /*73c0*/  @!P0 BRA `(.L_x_66) ;  /* 0xfffffffc00f08947 */ /* 0x008fea000383ffff */
[----:B------:R-:W-:Y:S05]  /*73d0*/  BRA `(.L_x_136) ;  /* 0xffffffc800507947 */ /* 0x000fea000383ffff */
.L_x_69:
[----:B------:R-:W-:Y:S07]  /*73e0*/  MOV R0, UR7 ;  /* 0x0000000700007c02 */ /* 0x000fee0008000f00 */
.L_x_137:
[----:B--2---:R2:W3:Y:S02]  /*73f0*/  SYNCS.PHASECHK.TRANS64.TRYWAIT P0, [R0+URZ+0x58], R2 ;  /* 0x00005802000075a7 */ /* 0x0044e400080011ff */
[----:B---3--:R-:W-:Y:S05]  /*7400*/  @!P0 NANOSLEEP.SYNCS 0x989680 ;  /* 0x009896800000895d */ /* 0x008fea0003900000 */
[----:B------:R-:W3:Y:S02]  /*7410*/  @!P0 SYNCS.PHASECHK.TRANS64 P0, [R0+URZ+0x58], R2 ;  /* 0x00005802000085a7 */ /* 0x000ee400080010ff */
[----:B---3--:R-:W-:Y:S05]  /*7420*/  @!P0 BRA `(.L_x_137) ;  /* 0xfffffffc00f08947 */ /* 0x008fea000383ffff */
[----:B------:R-:W-:Y:S05]  /*7430*/  BRA `(.L_x_68) ;  /* 0xffffffcc00307947 */ /* 0x000fea000383ffff */
.L_x_72:
[----:B------:R-:W-:Y:S07]  /*7440*/  MOV R0, UR15 ;  /* 0x0000000f00007c02 */ /* 0x000fee0008000f00 */
.L_x_138:
[----:B-1----:R1:W2:Y:S02]  /*7450*/  SYNCS.PHASECHK.TRANS64.TRYWAIT P0, [R0+URZ+0x38], R9 ;  /* 0x00003809000075a7 */ /* 0x0022a400080011ff */
[----:B--2---:R-:W-:Y:S05]  /*7460*/  @!P0 NANOSLEEP.SYNCS 0x989680 ;  /* 0x009896800000895d */ /* 0x004fea0003900000 */
[----:B------:R-:W2:Y:S02]  /*7470*/  @!P0 SYNCS.PHASECHK.TRANS64 P0, [R0+URZ+0x38], R9 ;  /* 0x00003809000085a7 */ /* 0x000ea400080010ff */
[----:B--2---:R-:W-:Y:S05]  /*7480*/  @!P0 BRA `(.L_x_138) ;  /* 0xfffffffc00f08947 */ /* 0x004fea000383ffff */
[----:B------:R-:W-:Y:S05]  /*7490*/  BRA `(.L_x_139) ;  /* 0xffffffcc00a87947 */ /* 0x000fea000383ffff */
.L_x_73:
[----:B------:R-:W-:Y:S07]  /*74a0*/  MOV R0, UR13 ;  /* 0x0000000d00007c02 */ /* 0x000fee0008000f00 */
.L_x_140:
[----:B-1----:R1:W2:Y:S02]  /*74b0*/  SYNCS.PHASECHK.TRANS64.TRYWAIT P0, [R0+URZ+0x38], R14 ;  /* 0x0000380e000075a7 */ /* 0x0022a400080011ff */
[----:B--2---:R-:W-:Y:S05]  /*74c0*/  @!P0 NANOSLEEP.SYNCS 0x989680 ;  /* 0x009896800000895d */ /* 0x004fea0003900000 */
[----:B------:R-:W2:Y:S02]  /*74d0*/  @!P0 SYNCS.PHASECHK.TRANS64 P0, [R0+URZ+0x38], R14 ;  /* 0x0000380e000085a7 */ /* 0x000ea400080010ff */
[----:B--2---:R-:W-:Y:S05]  /*74e0*/  @!P0 BRA `(.L_x_140) ;  /* 0xfffffffc00f08947 */ /* 0x004fea000383ffff */
[----:B------:R-:W-:Y:S05]  /*74f0*/  BRA `(.L_x_141) ;  /* 0xffffffd000487947 */ /* 0x000fea000383ffff */
.L_x_75:
[----:B------:R-:W-:-:S07]  /*7500*/  MOV R0, UR4 ;  /* 0x0000000400007c02 */ /* 0x000fce0008000f00 */
.L_x_142:
[----:B-1----:R1:W3:Y:S02]  /*7510*/  SYNCS.PHASECHK.TRANS64.TRYWAIT P0, [R0+URZ], R2 ;  /* 0x00000002000075a7 */ /* 0x0022e400080011ff */
[----:B---3--:R-:W-:Y:S05]  /*7520*/  @!P0 NANOSLEEP.SYNCS 0x989680 ;  /* 0x009896800000895d */ /* 0x008fea0003900000 */
[----:B------:R-:W3:Y:S02]  /*7530*/  @!P0 SYNCS.PHASECHK.TRANS64 P0, [R0+URZ], R2 ;  /* 0x00000002000085a7 */ /* 0x000ee400080010ff */
[----:B---3--:R-:W-:Y:S05]  /*7540*/  @!P0 BRA `(.L_x_142) ;  /* 0xfffffffc00f08947 */ /* 0x008fea000383ffff */
[----:B------:R-:W-:Y:S05]  /*7550*/  BRA `(.L_x_143) ;  /* 0xffffffd000d47947 */ /* 0x000fea000383ffff */
.L_x_76:
[----:B------:R-:W-:-:S07]  /*7560*/  MOV R0, UR4 ;  /* 0x0000000400007c02 */ /* 0x000fce0008000f00 */
.L_x_144:
[----:B-1----:R1:W3:Y:S02]  /*7570*/  SYNCS.PHASECHK.TRANS64.TRYWAIT P0, [R0+URZ], R2 ;  /* 0x00000002000075a7 */ /* 0x0022e400080011ff */
[----:B---3--:R-:W-:Y:S05]  /*7580*/  @!P0 NANOSLEEP.SYNCS 0x989680 ;  /* 0x009896800000895d */ /* 0x008fea0003900000 */
[----:B------:R-:W3:Y:S02]  /*7590*/  @!P0 SYNCS.PHASECHK.TRANS64 P0, [R0+URZ], R2 ;  /* 0x00000002000085a7 */ /* 0x000ee400080010ff */
[----:B---3--:R-:W-:Y:S05]  /*75a0*/  @!P0 BRA `(.L_x_144) ;  /* 0xfffffffc00f08947 */ /* 0x008fea000383ffff */
[----:B------:R-:W-:Y:S05]  /*75b0*/  BRA `(.L_x_145) ;  /* 0xffffffd000e07947 */ /* 0x000fea000383ffff */
.L_x_78:
[----:B--2---:R2:W4:Y:S02]  /*75c0*/  SYNCS.PHASECHK.TRANS64.TRYWAIT P0, [R0+URZ+0x60], R2 ;  /* 0x00006002000075a7 */ /* 0x00452400080011ff */
[----:B----4-:R-:W-:Y:S05]  /*75d0*/  @!P0 NANOSLEEP.SYNCS 0x989680 ;  /* 0x009896800000895d */ /* 0x010fea0003900000 */
[----:B------:R-:W4:Y:S02]  /*75e0*/  @!P0 SYNCS.PHASECHK.TRANS64 P0, [R0+URZ+0x60], R2 ;  /* 0x00006002000085a7 */ /* 0x000f2400080010ff */
[----:B----4-:R-:W-:Y:S05]  /*75f0*/  @!P0 BRA `(.L_x_78) ;  /* 0xfffffffc00f08947 */ /* 0x010fea000383ffff */
[----:B------:R-:W-:Y:S05]  /*7600*/  BRA `(.L_x_146) ;  /* 0xffffffd400d47947 */ /* 0x000fea000383ffff */
.L_x_88:
[----:B-1----:R1:W3:Y:S02]  /*7610*/  SYNCS.PHASECHK.TRANS64.TRYWAIT P1, [R2+URZ+0x20], R0 ;  /* 0x00002000020075a7 */ /* 0x0022e400080211ff */
[----:B---3--:R-:W-:Y:S05]  /*7620*/  @!P1 NANOSLEEP.SYNCS 0x989680 ;  /* 0x009896800000995d */ /* 0x008fea0003900000 */
[----:B------:R-:W3:Y:S02]  /*7630*/  @!P1 SYNCS.PHASECHK.TRANS64 P1, [R2+URZ+0x20], R0 ;  /* 0x00002000020095a7 */ /* 0x000ee400080210ff */
[----:B---3--:R-:W-:Y:S05]  /*7640*/  @!P1 BRA `(.L_x_88) ;  /* 0xfffffffc00f09947 */ /* 0x008fea000383ffff */
[----:B------:R-:W-:Y:S05]  /*7650*/  BRA `(.L_x_87) ;  /* 0xffffffe000e47947 */ /* 0x000fea000383ffff */
.L_x_90:
[----:B--2---:R2:W3:Y:S02]  /*7660*/  SYNCS.PHASECHK.TRANS64.TRYWAIT P0, [R82+URZ+0x80], R3 ;  /* 0x00008003520075a7 */ /* 0x0044e400080011ff */
[----:B---3--:R-:W-:Y:S05]  /*7670*/  @!P0 NANOSLEEP.SYNCS 0x989680 ;  /* 0x009896800000895d */ /* 0x008fea0003900000 */
[----:B------:R-:W3:Y:S02]  /*7680*/  @!P0 SYNCS.PHASECHK.TRANS64 P0, [R82+URZ+0x80], R3 ;  /* 0x00008003520085a7 */ /* 0x000ee400080010ff */
[----:B---3--:R-:W-:Y:S05]  /*7690*/  @!P0 BRA `(.L_x_90) ;  /* 0xfffffffc00f08947 */ /* 0x008fea000383ffff */
[----:B------:R-:W-:Y:S05]  /*76a0*/  BRA `(.L_x_89) ;  /* 0xffffffe4005c7947 */ /* 0x000fea000383ffff */
.L_x_101:
[----:B-1----:R1:W2:Y:S02]  /*76b0*/  SYNCS.PHASECHK.TRANS64.TRYWAIT P0, [R2+URZ+0x20], R83 ;  /* 0x00002053020075a7 */ /* 0x0022a400080011ff */
[----:B--2---:R-:W-:Y:S05]  /*76c0*/  @!P0 NANOSLEEP.SYNCS 0x989680 ;  /* 0x009896800000895d */ /* 0x004fea0003900000 */
[----:B------:R-:W2:Y:S02]  /*76d0*/  @!P0 SYNCS.PHASECHK.TRANS64 P0, [R2+URZ+0x20], R83 ;  /* 0x00002053020085a7 */ /* 0x000ea400080010ff */
[----:B--2---:R-:W-:Y:S05]  /*76e0*/  @!P0 BRA `(.L_x_101) ;  /* 0xfffffffc00f08947 */ /* 0x004fea000383ffff */
[----:B------:R-:W-:Y:S05]  /*76f0*/  BRA `(.L_x_100) ;  /* 0xffffffec00247947 */ /* 0x000fea000383ffff */
        .weak           $__internal_0_$__cuda_sm10x_tcgen05_guardrail_trap_col_being_dealloced_not_returned_by_alloc
        .type           $__internal_0_$__cuda_sm10x_tcgen05_guardrail_trap_col_being_dealloced_not_returned_by_alloc,@function
        .size           $__internal_0_$__cuda_sm10x_tcgen05_guardrail_trap_col_being_dealloced_not_returned_by_alloc,($__internal_1_$__cuda_sm10x_tcgen05_guardrail_trap_phase_invalid_during_alloc - $__internal_0_$__cuda_sm10x_tcgen05_guardrail_trap_col_being_dealloced_not_returned_by_alloc)
$__internal_0_$__cuda_sm10x_tcgen05_guardrail_trap_col_being_dealloced_not_returned_by_alloc:
[----:B------:R-:W-:Y:S05]  /*7700*/  BPT.TRAP 0x1 ;  /* 0x000000040000795c */ /* 0x000fea0000300000 */
[----:B------:R-:W-:-:S04]  /*7710*/  HFMA2 R3, -RZ, RZ, 0, 0 ;  /* 0x00000000ff037431 */ /* 0x000fc800000001ff */
[----:B------:R-:W-:Y:S05]  /*7720*/  RET.REL.NODEC R2 `(_ZN7cutlass13device_kernelINS_4gemm6kernel13GemmUniversalIN4cute5tupleIJiiiiEEENS1_10collective13CollectiveMmaINS1_35MainloopSm100TmaUmmaWarpSpecializedILi2ELi2ELi4ENS5_IJNS4_1CILi1EEESB_SB_EEEEENS5_IJNSA_ILi64EEESE_SE_EEEfNS5_IJlSB_lEEEfSG_NS4_8TiledMMAINS4_8MMA_AtomIJNS4_17SM100_MMA_TF32_SSINS_10tfloat32_tESK_fLi64ELi64ELNS4_4UMMA5MajorE0ELSM_0ELNSL_7ScaleInE0ELSN_0EEEEEENS4_6LayoutISC_NS5_IJNSA_ILi0EEESR_SR_EEEEENS5_IJNS4_10UnderscoreESU_SU_EEEEENS4_13SM90_TMA_LOADENS4_14ComposedLayoutINS4_7SwizzleILi3ELi4ELi3EEENS4_18smem_ptr_flag_bitsILi32EEENSQ_INS5_IJNSA_ILi8EEENSA_ILi32EEEEEENS5_IJS14_SB_EEEEEEEvNS4_8identityESX_S18_vS19_EENS_8epilogue10collective18CollectiveEpilogueINS1B_23Sm100TmaWarpSpecializedILi3ELi2ELi16ELb1ELb0EEEJSF_NS5_IJNSQ_ISE_SB_EENSQ_IS14_SB_EEEEEfSG_fSG_NS1B_6fusion15FusionCallbacksIS1F_NS1J_17LinearCombinationIffffLNS_15FloatRoundStyleE2EEESF_S1I_JEEENS4_5SM1004TMEM4LOAD26SM100_TMEM_LOAD_16dp128b8xESX_S18_NS4_17SM75_U32x4_LDSM_NENS4_14SM90_TMA_STOREES18_NS4_17SM90_U32x4_STSM_NENS4_39AutoVectorizingCopyWithAssumedAlignmentILi128EEEEEEvvEEEEvNT_6ParamsE) ;  /* 0xffffff8802347950 */ /* 0x000fea0003c3ffff */
        .weak           $__internal_1_$__cuda_sm10x_tcgen05_guardrail_trap_phase_invalid_during_alloc
        .type           $__internal_1_$__cuda_sm10x_tcgen05_guardrail_trap_phase_invalid_during_alloc,@function
        .size           $__internal_1_$__cuda_sm10x_tcgen05_guardrail_trap_phase_invalid_during_alloc,($__internal_2_$__cuda_sm10x_tcgen05_guardrail_trap_unallocated_columns_being_dealloced - $__internal_1_$__cuda_sm10x_tcgen05_guardrail_trap_phase_invalid_during_alloc)
$__internal_1_$__cuda_sm10x_tcgen05_guardrail_trap_phase_invalid_during_alloc:
[----:B------:R-:W-:Y:S05]  /*7730*/  BPT.TRAP 0x1 ;  /* 0x000000040000795c */ /* 0x000fea0000300000 */
[----:B------:R-:W-:-:S04]  /*7740*/  MOV R3, 0x0 ;  /* 0x0000000000037802 */ /* 0x000fc80000000f00 */
[----:B------:R-:W-:Y:S05]  /*7750*/  RET.REL.NODEC R2 `(_ZN7cutlass13device_kernelINS_4gemm6kernel13GemmUniversalIN4cute5tupleIJiiiiEEENS1_10collective13CollectiveMmaINS1_35MainloopSm100TmaUmmaWarpSpecializedILi2ELi2ELi4ENS5_IJNS4_1CILi1EEESB_SB_EEEEENS5_IJNSA_ILi64EEESE_SE_EEEfNS5_IJlSB_lEEEfSG_NS4_8TiledMMAINS4_8MMA_AtomIJNS4_17SM100_MMA_TF32_SSINS_10tfloat32_tESK_fLi64ELi64ELNS4_4UMMA5MajorE0ELSM_0ELNSL_7ScaleInE0ELSN_0EEEEEENS4_6LayoutISC_NS5_IJNSA_ILi0EEESR_SR_EEEEENS5_IJNS4_10UnderscoreESU_SU_EEEEENS4_13SM90_TMA_LOADENS4_14ComposedLayoutINS4_7SwizzleILi3ELi4ELi3EEENS4_18smem_ptr_flag_bitsILi32EEENSQ_INS5_IJNSA_ILi8EEENSA_ILi32EEEEEENS5_IJS14_SB_EEEEEEEvNS4_8identityESX_S18_vS19_EENS_8epilogue10collective18CollectiveEpilogueINS1B_23Sm100TmaWarpSpecializedILi3ELi2ELi16ELb1ELb0EEEJSF_NS5_IJNSQ_ISE_SB_EENSQ_IS14_SB_EEEEEfSG_fSG_NS1B_6fusion15FusionCallbacksIS1F_NS1J_17LinearCombinationIffffLNS_15FloatRoundStyleE2EEESF_S1I_JEEENS4_5SM1004TMEM4LOAD26SM100_TMEM_LOAD_16dp128b8xESX_S18_NS4_17SM75_U32x4_LDSM_NENS4_14SM90_TMA_STOREES18_NS4_17SM90_U32x4_STSM_NENS4_39AutoVectorizingCopyWithAssumedAlignmentILi128EEEEEEvvEEEEvNT_6ParamsE) ;  /* 0xffffff8802287950 */ /* 0x000fea0003c3ffff */
        .weak           $__internal_2_$__cuda_sm10x_tcgen05_guardrail_trap_unallocated_columns_being_dealloced
        .type           $__internal_2_$__cuda_sm10x_tcgen05_guardrail_trap_unallocated_columns_being_dealloced,@function
        .size           $__internal_2_$__cuda_sm10x_tcgen05_guardrail_trap_unallocated_columns_being_dealloced,(.L_x_148 - $__internal_2_$__cuda_sm10x_tcgen05_guardrail_trap_unallocated_columns_being_dealloced)
$__internal_2_$__cuda_sm10x_tcgen05_guardrail_trap_unallocated_columns_being_dealloced:
[----:B------:R-:W-:Y:S05]  /*7760*/  BPT.TRAP 0x1 ;  /* 0x000000040000795c */ /* 0x000fea0000300000 */
[----:B------:R-:W-:-:S04]  /*7770*/  HFMA2 R3, -RZ, RZ, 0, 0 ;  /* 0x00000000ff037431 */ /* 0x000fc800000001ff */
[----:B------:R-:W-:Y:S05]  /*7780*/  RET.REL.NODEC R2 `(_ZN7cutlass13device_kernelINS_4gemm6kernel13GemmUniversalIN4cute5tupleIJiiiiEEENS1_10collective13CollectiveMmaINS1_35MainloopSm100TmaUmmaWarpSpecializedILi2ELi2ELi4ENS5_IJNS4_1CILi1EEESB_SB_EEEEENS5_IJNSA_ILi64EEESE_SE_EEEfNS5_IJlSB_lEEEfSG_NS4_8TiledMMAINS4_8MMA_AtomIJNS4_17SM100_MMA_TF32_SSINS_10tfloat32_tESK_fLi64ELi64ELNS4_4UMMA5MajorE0ELSM_0ELNSL_7ScaleInE0ELSN_0EEEEEENS4_6LayoutISC_NS5_IJNSA_ILi0EEESR_SR_EEEEENS5_IJNS4_10UnderscoreESU_SU_EEEEENS4_13SM90_TMA_LOADENS4_14ComposedLayoutINS4_7SwizzleILi3ELi4ELi3EEENS4_18smem_ptr_flag_bitsILi32EEENSQ_INS5_IJNSA_ILi8EEENSA_ILi32EEEEEENS5_IJS14_SB_EEEEEEEvNS4_8identityESX_S18_vS19_EENS_8epilogue10collective18CollectiveEpilogueINS1B_23Sm100TmaWarpSpecializedILi3ELi2ELi16ELb1ELb0EEEJSF_NS5_IJNSQ_ISE_SB_EENSQ_IS14_SB_EEEEEfSG_fSG_NS1B_6fusion15FusionCallbacksIS1F_NS1J_17LinearCombinationIffffLNS_15FloatRoundStyleE2EEESF_S1I_JEEENS4_5SM1004TMEM4LOAD26SM100_TMEM_LOAD_16dp128b8xESX_S18_NS4_17SM75_U32x4_LDSM_NENS4_14SM90_TMA_STOREES18_NS4_17SM90_U32x4_STSM_NENS4_39AutoVectorizingCopyWithAssumedAlignmentILi128EEEEEEvvEEEEvNT_6ParamsE) ;  /* 0xffffff88021c7950 */ /* 0x000fea0003c3ffff */
.L_x_147:
[----:B------:R-:W-:-:S00]  /*7790*/  BRA `(.L_x_147) ;  /* 0xfffffffc00fc7947 */ /* 0x000fc0000383ffff */
[----:B------:R-:W-:-:S00]  /*77a0*/  NOP ;  /* 0x0000000000007918 */ /* 0x000fc00000000000 */
        /* <DEDUP_REMOVED lines=13> */
.L_x_148:


//--------------------- .nv.global.init           --------------------------
	.section	.nv.global.init,"aw",@progbits
.nv.global.init:
	.type		$str$27,@object
	.size		$str$27,($str$28 - $str$27)
$str$27:
        /*0000*/ 	.byte	0x28, 0x61, 0x64, 0x64, 0x72, 0x65, 0x73, 0x73, 0x20, 0x26, 0x20, 0x6d, 0x61, 0x73, 0x6b, 0x29
        /*0010*/ 	.byte	0x20, 0x3d, 0x3d, 0x20, 0x30, 0x00
	.type		$str$28,@object
	.size		$str$28,($str$26 - $str$28)
$str$28:
        /*0016*/ 	.byte	0x2f, 0x74, 0x6d, 0x70, 0x2f, 0x63, 0x75, 0x74, 0x6c, 0x61, 0x73, 0x73, 0x5f, 0x73, 0x77, 0x65
        /*0026*/ 	.byte	0x65, 0x70, 0x5f, 0x73, 0x72, 0x63, 0x2f, 0x69, 0x6e, 0x63, 0x6c, 0x75, 0x64, 0x65, 0x2f, 0x63
        /*0036*/ 	.byte	0x75, 0x74, 0x65, 0x2f, 0x70, 0x6f, 0x69, 0x6e, 0x74, 0x65, 0x72, 0x5f, 0x66, 0x6c, 0x61, 0x67
        /*0046*/ 	.byte	0x67, 0x65, 0x64, 0x2e, 0x68, 0x70, 0x70, 0x00
	.type		$str$26,@object
	.size		$str$26,($str$25 - $str$26)
$str$26:
        /*004e*/ 	.byte	0x2f, 0x74, 0x6d, 0x70, 0x2f, 0x63, 0x75, 0x74, 0x6c, 0x61, 0x73, 0x73, 0x5f, 0x73, 0x77, 0x65
        /*005e*/ 	.byte	0x65, 0x70, 0x5f, 0x73, 0x72, 0x63, 0x2f, 0x69, 0x6e, 0x63, 0x6c, 0x75, 0x64, 0x65, 0x2f, 0x63
        /*006e*/ 	.byte	0x75, 0x74, 0x65, 0x2f, 0x61, 0x74, 0x6f, 0x6d, 0x2f, 0x63, 0x6f, 0x70, 0x79, 0x5f, 0x74, 0x72
        /*007e*/ 	.byte	0x61, 0x69, 0x74, 0x73, 0x5f, 0x73, 0x6d, 0x31, 0x30, 0x30, 0x2e, 0x68, 0x70, 0x70, 0x00
	.type		$str$25,@object
	.size		$str$25,(__unnamed_1 - $str$25)
$str$25:
        /*008d*/ 	.byte	0x28, 0x28, 0x75, 0x69, 0x6e, 0x74, 0x33, 0x32, 0x5f, 0x74, 0x28, 0x74, 0x68, 0x72, 0x65, 0x61
        /*009d*/ 	.byte	0x64, 0x49, 0x64, 0x78, 0x2e, 0x78, 0x29, 0x20, 0x2f, 0x20, 0x33, 0x32, 0x29, 0x20, 0x25, 0x20
        /*00ad*/ 	.byte	0x34, 0x29, 0x20, 0x3d, 0x3d, 0x20, 0x28, 0x28, 0x28, 0x74, 0x6d, 0x65, 0x6d, 0x5f, 0x61, 0x64
        /*00bd*/ 	.byte	0x64, 0x72, 0x20, 0x3e, 0x3e, 0x20, 0x31, 0x36, 0x29, 0x20, 0x2f, 0x20, 0x33, 0x32, 0x29, 0x20
        /*00cd*/ 	.byte	0x25, 0x20, 0x34, 0x29, 0x00
	.type		__unnamed_1,@object
	.size		__unnamed_1,(__unnamed_2 - __unnamed_1)
__unnamed_1:
        /*00d2*/ 	.byte	0x61, 0x75, 0x74, 0x6f, 0x20, 0x63, 0x75, 0x74, 0x65, 0x3a, 0x3a, 0x61, 0x73, 0x5f, 0x70, 0x6f
        /* <DEDUP_REMOVED lines=23> */
        /*0252*/ 	.byte	0x3c, 0x32, 0x30, 0x34, 0x38, 0x3e, 0x3e, 0x3e, 0x3e, 0x5d, 0x00
	.type		__unnamed_2,@object
	.size		__unnamed_2,(.L_2 - __unnamed_2)
__unnamed_2:
        /* <DEDUP_REMOVED lines=45> */
        /*052d*/ 	.byte	0x3e, 0x3e, 0x3e, 0x5d, 0x00
.L_2:


//--------------------- .nv.shared._ZN7cutlass13device_kernelINS_4gemm6kernel13GemmUniversalIN4cute5tupleIJiiiiEEENS1_10collective13CollectiveMmaINS1_35MainloopSm100TmaUmmaWarpSpecializedILi2ELi2ELi4ENS5_IJNS4_1CILi1EEESB_SB_EEEEENS5_IJNSA_ILi64EEESE_SE_EEEfNS5_IJlSB_lEEEfSG_NS4_8TiledMMAINS4_8MMA_AtomIJNS4_17SM100_MMA_TF32_SSINS_10tfloat32_tESK_fLi64ELi64ELNS4_4UMMA5MajorE0ELSM_0ELNSL_7ScaleInE0ELSN_0EEEEEENS4_6LayoutISC_NS5_IJNSA_ILi0EEESR_SR_EEEEENS5_IJNS4_10UnderscoreESU_SU_EEEEENS4_13SM90_TMA_LOADENS4_14ComposedLayoutINS4_7SwizzleILi3ELi4ELi3EEENS4_18smem_ptr_flag_bitsILi32EEENSQ_INS5_IJNSA_ILi8EEENSA_ILi32EEEEEENS5_IJS14_SB_EEEEEEEvNS4_8identityESX_S18_vS19_EENS_8epilogue10collective18CollectiveEpilogueINS1B_23Sm100TmaWarpSpecializedILi3ELi2ELi16ELb1ELb0EEEJSF_NS5_IJNSQ_ISE_SB_EENSQ_IS14_SB_EEEEEfSG_fSG_NS1B_6fusion15FusionCallbacksIS1F_NS1J_17LinearCombinationIffffLNS_15FloatRoundStyleE2EEESF_S1I_JEEENS4_5SM1004TMEM4LOAD26SM100_TMEM_LOAD_16dp128b8xESX_S18_NS4_17SM75_U32x4_LDSM_NENS4_14SM90_TMA_STOREES18_NS4_17SM90_U32x4_STSM_NENS4_39AutoVectorizingCopyWithAssumedAlignmentILi128EEEEEEvvEEEEvNT_6ParamsE --------------------------
	.section	.nv.shared._ZN7cutlass13device_kernelINS_4gemm6kernel13GemmUniversalIN4cute5tupleIJiiiiEEENS1_10collective13CollectiveMmaINS1_35MainloopSm100TmaUmmaWarpSpecializedILi2ELi2ELi4ENS5_IJNS4_1CILi1EEESB_SB_EEEEENS5_IJNSA_ILi64EEESE_SE_EEEfNS5_IJlSB_lEEEfSG_NS4_8TiledMMAINS4_8MMA_AtomIJNS4_17SM100_MMA_TF32_SSINS_10tfloat32_tESK_fLi64ELi64ELNS4_4UMMA5MajorE0ELSM_0ELNSL_7ScaleInE0ELSN_0EEEEEENS4_6LayoutISC_NS5_IJNSA_ILi0EEESR_SR_EEEEENS5_IJNS4_10UnderscoreESU_SU_EEEEENS4_13SM90_TMA_LOADENS4_14ComposedLayoutINS4_7SwizzleILi3ELi4ELi3EEENS4_18smem_ptr_flag_bitsILi32EEENSQ_INS5_IJNSA_ILi8EEENSA_ILi32EEEEEENS5_IJS14_SB_EEEEEEEvNS4_8identityESX_S18_vS19_EENS_8epilogue10collective18CollectiveEpilogueINS1B_23Sm100TmaWarpSpecializedILi3ELi2ELi16ELb1ELb0EEEJSF_NS5_IJNSQ_ISE_SB_EENSQ_IS14_SB_EEEEEfSG_fSG_NS1B_6fusion15FusionCallbacksIS1F_NS1J_17LinearCombinationIffffLNS_15FloatRoundStyleE2EEESF_S1I_JEEENS4_5SM1004TMEM4LOAD26SM100_TMEM_LOAD_16dp128b8xESX_S18_NS4_17SM75_U32x4_LDSM_NENS4_14SM90_TMA_STOREES18_NS4_17SM90_U32x4_STSM_NENS4_39AutoVectorizingCopyWithAssumedAlignmentILi128EEEEEEvvEEEEvNT_6ParamsE,"aw",@nobits
	.sectionflags	@""
	.align	16
	.zero		1024


//--------------------- .nv.shared.reserved.0     --------------------------
	.section	.nv.shared.reserved.0,"aw",@nobits
	.weak		__nv_reservedSMEM_offset_0_alias
	.size		__nv_reservedSMEM_offset_0_alias, 0, 64
	.other		__nv_reservedSMEM_offset_0_alias,@"STO_CUDA_RESERVED_SHARED STV_DEFAULT"
__nv_reservedSMEM_offset_0_alias:
	.zero		0
.nv.shared.reserved.0:
	.zero		64
	.weak		__nv_reservedSMEM_tcgen05_partition
	.type		__nv_reservedSMEM_tcgen05_partition,@object
	.size		__nv_reservedSMEM_tcgen05_partition,(.L_0 - __nv_reservedSMEM_tcgen05_partition)
__nv_reservedSMEM_tcgen05_partition:
	.zero		32
.L_0:


//--------------------- .nv.global                --------------------------
	.section	.nv.global,"aw",@nobits
.nv.global:
	.type		_ZN40_INTERNAL_e6544762_4_k_cu_1f9db253_260964cute1_E,@object
	.size		_ZN40_INTERNAL_e6544762_4_k_cu_1f9db253_260964cute1_E,(_ZN40_INTERNAL_e6544762_4_k_cu_1f9db253_260964cuda3std3__45__cpo6cbeginE - _ZN40_INTERNAL_e6544762_4_k_cu_1f9db253_260964cute1_E)
_ZN40_INTERNAL_e6544762_4_k_cu_1f9db253_260964cute1_E:
	.zero		1
	.type		_ZN40_INTERNAL_e6544762_4_k_cu_1f9db253_260964cuda3std3__45__cpo6cbeginE,@object
	.size		_ZN40_INTERNAL_e6544762_4_k_cu_1f9db253_260964cuda3std3__45__cpo6cbeginE,(_ZN40_INTERNAL_e6544762_4_k_cu_1f9db253_260964cuda3std3__48in_placeE - _ZN40_INTERNAL_e6544762_4_k_cu_1f9db253_260964cuda3std3__45__cpo6cbeginE)
_ZN40_INTERNAL_e6544762_4_k_cu_1f9db253_260964cuda3std3__45__cpo6cbeginE:
	.zero		1
	.type		_ZN40_INTERNAL_e6544762_4_k_cu_1f9db253_260964cuda3std3__48in_placeE,@object
	.size		_ZN40_INTERNAL_e6544762_4_k_cu_1f9db253_260964cuda3std3__48in_placeE,(_ZN40_INTERNAL_e6544762_4_k_cu_1f9db253_260964cuda3std6ranges3__45__cpo9iter_moveE - _ZN40_INTERNAL_e6544762_4_k_cu_1f9db253_260964cuda3std3__48in_placeE)
_ZN40_INTERNAL_e6544762_4_k_cu_1f9db253_260964cuda3std3__48in_placeE:
	.zero		1
	.type		_ZN40_INTERNAL_e6544762_4_k_cu_1f9db253_260964cuda3std6ranges3__45__cpo9iter_moveE,@object
	.size		_ZN40_INTERNAL_e6544762_4_k_cu_1f9db253_260964cuda3std6ranges3__45__cpo9iter_moveE,(_ZN40_INTERNAL_e6544762_4_k_cu_1f9db253_260964cuda3std3__45__cpo5beginE - _ZN40_INTERNAL_e6544762_4_k_cu_1f9db253_260964cuda3std6ranges3__45__cpo9iter_moveE)
_ZN40_INTERNAL_e6544762_4_k_cu_1f9db253_260964cuda3std6ranges3__45__cpo9iter_moveE:
	.zero		1
	.type		_ZN40_INTERNAL_e6544762_4_k_cu_1f9db253_260964cuda3std3__45__cpo5beginE,@object
	.size		_ZN40_INTERNAL_e6544762_4_k_cu_1f9db253_260964cuda3std3__45__cpo5beginE,(_ZN40_INTERNAL_e6544762_4_k_cu_1f9db253_260964cuda3std3__442_GLOBAL__N__e6544762_4_k_cu_1f9db253_260966ignoreE - _ZN40_INTERNAL_e6544762_4_k_cu_1f9db253_260964cuda3std3__45__cpo5beginE)
_ZN40_INTERNAL_e6544762_4_k_cu_1f9db253_260964cuda3std3__45__cpo5beginE:
	.zero		1
	.type		_ZN40_INTERNAL_e6544762_4_k_cu_1f9db253_260964cuda3std3__442_GLOBAL__N__e6544762_4_k_cu_1f9db253_260966ignoreE,@object
	.size		_ZN40_INTERNAL_e6544762_4_k_cu_1f9db253_260964cuda3std3__442_GLOBAL__N__e6544762_4_k_cu_1f9db253_260966ignoreE,(_ZN40_INTERNAL_e6544762_4_k_cu_1f9db253_260964cute7productE - _ZN40_INTERNAL_e6544762_4_k_cu_1f9db253_260964cuda3std3__442_GLOBAL__N__e6544762_4_k_cu_1f9db253_260966ignoreE)
_ZN40_INTERNAL_e6544762_4_k_cu_1f9db253_260964cuda3std3__442_GLOBAL__N__e6544762_4_k_cu_1f9db253_260966ignoreE:
	.zero		1
	.type		_ZN40_INTERNAL_e6544762_4_k_cu_1f9db253_260964cute7productE,@object
	.size		_ZN40_INTERNAL_e6544762_4_k_cu_1f9db253_260964cute7productE,(_ZN40_INTERNAL_e6544762_4_k_cu_1f9db253_260964cuda3std3__45__cpo3endE - _ZN40_INTERNAL_e6544762_4_k_cu_1f9db253_260964cute7productE)
_ZN40_INTERNAL_e6544762_4_k_cu_1f9db253_260964cute7productE:
	.zero		1
	.type		_ZN40_INTERNAL_e6544762_4_k_cu_1f9db253_260964cuda3std3__45__cpo3endE,@object
	.size		_ZN40_INTERNAL_e6544762_4_k_cu_1f9db253_260964cuda3std3__45__cpo3endE,(_ZN40_INTERNAL_e6544762_4_k_cu_1f9db253_260964cuda3std3__419piecewise_constructE - _ZN40_INTERNAL_e6544762_4_k_cu_1f9db253_260964cuda3std3__45__cpo3endE)
_ZN40_INTERNAL_e6544762_4_k_cu_1f9db253_260964cuda3std3__45__cpo3endE:
	.zero		1
	.type		_ZN40_INTERNAL_e6544762_4_k_cu_1f9db253_260964cuda3std3__419piecewise_constructE,@object
	.size		_ZN40_INTERNAL_e6544762_4_k_cu_1f9db253_260964cuda3std3__419piecewise_constructE,(_ZN40_INTERNAL_e6544762_4_k_cu_1f9db253_260964cuda3std3__45__cpo4cendE - _ZN40_INTERNAL_e6544762_4_k_cu_1f9db253_260964cuda3std3__419piecewise_constructE)
_ZN40_INTERNAL_e6544762_4_k_cu_1f9db253_260964cuda3std3__419piecewise_constructE:
	.zero		1
	.type		_ZN40_INTERNAL_e6544762_4_k_cu_1f9db253_260964cuda3std3__45__cpo4cendE,@object
	.size		_ZN40_INTERNAL_e6544762_4_k_cu_1f9db253_260964cuda3std3__45__cpo4cendE,(_ZN40_INTERNAL_e6544762_4_k_cu_1f9db253_260964cuda3std6ranges3__45__cpo4swapE - _ZN40_INTERNAL_e6544762_4_k_cu_1f9db253_260964cuda3std3__45__cpo4cendE)
_ZN40_INTERNAL_e6544762_4_k_cu_1f9db253_260964cuda3std3__45__cpo4cendE:
	.zero		1
	.type		_ZN40_INTERNAL_e6544762_4_k_cu_1f9db253_260964cuda3std6ranges3__45__cpo4swapE,@object
	.size		_ZN40_INTERNAL_e6544762_4_k_cu_1f9db253_260964cuda3std6ranges3__45__cpo4swapE,(.L_10 - _ZN40_INTERNAL_e6544762_4_k_cu_1f9db253_260964cuda3std6ranges3__45__cpo4swapE)
_ZN40_INTERNAL_e6544762_4_k_cu_1f9db253_260964cuda3std6ranges3__45__cpo4swapE:
	.zero		1
.L_10:


//--------------------- .nv.constant0._ZN7cutlass13device_kernelINS_4gemm6kernel13GemmUniversalIN4cute5tupleIJiiiiEEENS1_10collective13CollectiveMmaINS1_35MainloopSm100TmaUmmaWarpSpecializedILi2ELi2ELi4ENS5_IJNS4_1CILi1EEESB_SB_EEEEENS5_IJNSA_ILi64EEESE_SE_EEEfNS5_IJlSB_lEEEfSG_NS4_8TiledMMAINS4_8MMA_AtomIJNS4_17SM100_MMA_TF32_SSINS_10tfloat32_tESK_fLi64ELi64ELNS4_4UMMA5MajorE0ELSM_0ELNSL_7ScaleInE0ELSN_0EEEEEENS4_6LayoutISC_NS5_IJNSA_ILi0EEESR_SR_EEEEENS5_IJNS4_10UnderscoreESU_SU_EEEEENS4_13SM90_TMA_LOADENS4_14ComposedLayoutINS4_7SwizzleILi3ELi4ELi3EEENS4_18smem_ptr_flag_bitsILi32EEENSQ_INS5_IJNSA_ILi8EEENSA_ILi32EEEEEENS5_IJS14_SB_EEEEEEEvNS4_8identityESX_S18_vS19_EENS_8epilogue10collective18CollectiveEpilogueINS1B_23Sm100TmaWarpSpecializedILi3ELi2ELi16ELb1ELb0EEEJSF_NS5_IJNSQ_ISE_SB_EENSQ_IS14_SB_EEEEEfSG_fSG_NS1B_6fusion15FusionCallbacksIS1F_NS1J_17LinearCombinationIffffLNS_15FloatRoundStyleE2EEESF_S1I_JEEENS4_5SM1004TMEM4LOAD26SM100_TMEM_LOAD_16dp128b8xESX_S18_NS4_17SM75_U32x4_LDSM_NENS4_14SM90_TMA_STOREES18_NS4_17SM90_U32x4_STSM_NENS4_39AutoVectorizingCopyWithAssumedAlignmentILi128EEEEEEvvEEEEvNT_6ParamsE --------------------------
	.section	.nv.constant0._ZN7cutlass13device_kernelINS_4gemm6kernel13GemmUniversalIN4cute5tupleIJiiiiEEENS1_10collective13CollectiveMmaINS1_35MainloopSm100TmaUmmaWarpSpecializedILi2ELi2ELi4ENS5_IJNS4_1CILi1EEESB_SB_EEEEENS5_IJNSA_ILi64EEESE_SE_EEEfNS5_IJlSB_lEEEfSG_NS4_8TiledMMAINS4_8MMA_AtomIJNS4_17SM100_MMA_TF32_SSINS_10tfloat32_tESK_fLi64ELi64ELNS4_4UMMA5MajorE0ELSM_0ELNSL_7ScaleInE0ELSN_0EEEEEENS4_6LayoutISC_NS5_IJNSA_ILi0EEESR_SR_EEEEENS5_IJNS4_10UnderscoreESU_SU_EEEEENS4_13SM90_TMA_LOADENS4_14ComposedLayoutINS4_7SwizzleILi3ELi4ELi3EEENS4_18smem_ptr_flag_bitsILi32EEENSQ_INS5_IJNSA_ILi8EEENSA_ILi32EEEEEENS5_IJS14_SB_EEEEEEEvNS4_8identityESX_S18_vS19_EENS_8epilogue10collective18CollectiveEpilogueINS1B_23Sm100TmaWarpSpecializedILi3ELi2ELi16ELb1ELb0EEEJSF_NS5_IJNSQ_ISE_SB_EENSQ_IS14_SB_EEEEEfSG_fSG_NS1B_6fusion15FusionCallbacksIS1F_NS1J_17LinearCombinationIffffLNS_15FloatRoundStyleE2EEESF_S1I_JEEENS4_5SM1004TMEM4LOAD26SM100_TMEM_LOAD_16dp128b8xESX_S18_NS4_17SM75_U32x4_LDSM_NENS4_14SM90_TMA_STOREES18_NS4_17SM90_U32x4_STSM_NENS4_39AutoVectorizingCopyWithAssumedAlignmentILi128EEEEEEvvEEEEvNT_6ParamsE,"a",@progbits
	.sectionflags	@""
	.align	4
.nv.constant0._ZN7cutlass13device_kernelINS_4gemm6kernel13GemmUniversalIN4cute5tupleIJiiiiEEENS1_10collective13CollectiveMmaINS1_35MainloopSm100TmaUmmaWarpSpecializedILi2ELi2ELi4ENS5_IJNS4_1CILi1EEESB_SB_EEEEENS5_IJNSA_ILi64EEESE_SE_EEEfNS5_IJlSB_lEEEfSG_NS4_8TiledMMAINS4_8MMA_AtomIJNS4_17SM100_MMA_TF32_SSINS_10tfloat32_tESK_fLi64ELi64ELNS4_4UMMA5MajorE0ELSM_0ELNSL_7ScaleInE0ELSN_0EEEEEENS4_6LayoutISC_NS5_IJNSA_ILi0EEESR_SR_EEEEENS5_IJNS4_10UnderscoreESU_SU_EEEEENS4_13SM90_TMA_LOADENS4_14ComposedLayoutINS4_7SwizzleILi3ELi4ELi3EEENS4_18smem_ptr_flag_bitsILi32EEENSQ_INS5_IJNSA_ILi8EEENSA_ILi32EEEEEENS5_IJS14_SB_EEEEEEEvNS4_8identityESX_S18_vS19_EENS_8epilogue10collective18CollectiveEpilogueINS1B_23Sm100TmaWarpSpecializedILi3ELi2ELi16ELb1ELb0EEEJSF_NS5_IJNSQ_ISE_SB_EENSQ_IS14_SB_EEEEEfSG_fSG_NS1B_6fusion15FusionCallbacksIS1F_NS1J_17LinearCombinationIffffLNS_15FloatRoundStyleE2EEESF_S1I_JEEENS4_5SM1004TMEM4LOAD26SM100_TMEM_LOAD_16dp128b8xESX_S18_NS4_17SM75_U32x4_LDSM_NENS4_14SM90_TMA_STOREES18_NS4_17SM90_U32x4_STSM_NENS4_39AutoVectorizingCopyWithAssumedAlignmentILi128EEEEEEvvEEEEvNT_6ParamsE:
	.zero		2944


//--------------------- SYMBOLS --------------------------

	.type		.nv.reservedSmem.offset0,@object
	.size		.nv.reservedSmem.offset0,0x4
	.type		.nv.reservedSmem.cap,@object
	.size		.nv.reservedSmem.cap,0x4
	.type		__assertfail,@function
